	.headerflags	@"EF_CUDA_TEXMODE_UNIFIED EF_CUDA_64BIT_ADDRESS EF_CUDA_ACCELERATORS EF_CUDA_SM90 EF_CUDA_VIRTUAL_SM(EF_CUDA_SM90)"
	.elftype	@"ET_EXEC"


//--------------------- .nv.info                  --------------------------
	.section	.nv.info,"",@"SHT_CUDA_INFO"
	.align	4


	//----- nvinfo : EIATTR_REGCOUNT
	.align		4
        /*0000*/ 	.byte	0x04, 0x2f
        /*0002*/ 	.short	(.L_1 - .L_0)
	.align		4
.L_0:
        /*0004*/ 	.word	index@(triton_mm)
        /*0008*/ 	.word	0x00000060


	//----- nvinfo : EIATTR_MIN_STACK_SIZE
	.align		4
.L_1:
        /*000c*/ 	.byte	0x04, 0x12
        /*000e*/ 	.short	(.L_3 - .L_2)
	.align		4
.L_2:
        /*0010*/ 	.word	index@(triton_mm)
        /*0014*/ 	.word	0x00000000


	//----- nvinfo : EIATTR_FRAME_SIZE
	.align		4
.L_3:
        /*0018*/ 	.byte	0x04, 0x11
        /*001a*/ 	.short	(.L_5 - .L_4)
	.align		4
.L_4:
        /*001c*/ 	.word	index@(triton_mm)
        /*0020*/ 	.word	0x00000000


	//----- nvinfo : EIATTR_MIN_STACK_SIZE
	.align		4
.L_5:
        /*0024*/ 	.byte	0x04, 0x12
        /*0026*/ 	.short	(.L_7 - .L_6)
	.align		4
.L_6:
        /*0028*/ 	.word	index@(triton_mm)
        /*002c*/ 	.word	0x00000000
.L_7:


//--------------------- .nv.info.triton_mm        --------------------------
	.section	.nv.info.triton_mm,"",@"SHT_CUDA_INFO"
	.sectionflags	@""
	.align	4


	//----- nvinfo : EIATTR_CUDA_API_VERSION
	.align		4
        /*0000*/ 	.byte	0x04, 0x37
        /*0002*/ 	.short	(.L_9 - .L_8)
.L_8:
        /*0004*/ 	.word	0x0000007c


	//----- nvinfo : EIATTR_KPARAM_INFO
	.align		4
.L_9:
        /*0008*/ 	.byte	0x04, 0x17
        /*000a*/ 	.short	(.L_11 - .L_10)
.L_10:
        /*000c*/ 	.word	0x00000000
        /*0010*/ 	.short	0x0004
        /*0012*/ 	.short	0x0020
        /*0014*/ 	.byte	0x00, 0xf0, 0x11, 0x00


	//----- nvinfo : EIATTR_KPARAM_INFO
	.align		4
.L_11:
        /*0018*/ 	.byte	0x04, 0x17
        /*001a*/ 	.short	(.L_13 - .L_12)
.L_12:
        /*001c*/ 	.word	0x00000000
        /*0020*/ 	.short	0x0003
        /*0022*/ 	.short	0x0018
        /*0024*/ 	.byte	0x00, 0xf0, 0x21, 0x00


	//----- nvinfo : EIATTR_KPARAM_INFO
	.align		4
.L_13:
        /*0028*/ 	.byte	0x04, 0x17
        /*002a*/ 	.short	(.L_15 - .L_14)
.L_14:
        /*002c*/ 	.word	0x00000000
        /*0030*/ 	.short	0x0002
        /*0032*/ 	.short	0x0010
        /*0034*/ 	.byte	0x00, 0xf0, 0x21, 0x00


	//----- nvinfo : EIATTR_KPARAM_INFO
	.align		4
.L_15:
        /*0038*/ 	.byte	0x04, 0x17
        /*003a*/ 	.short	(.L_17 - .L_16)
.L_16:
        /*003c*/ 	.word	0x00000000
        /*0040*/ 	.short	0x0001
        /*0042*/ 	.short	0x0008
        /*0044*/ 	.byte	0x00, 0xf0, 0x21, 0x00


	//----- nvinfo : EIATTR_KPARAM_INFO
	.align		4
.L_17:
        /*0048*/ 	.byte	0x04, 0x17
        /*004a*/ 	.short	(.L_19 - .L_18)
.L_18:
        /*004c*/ 	.word	0x00000000
        /*0050*/ 	.short	0x0000
        /*0052*/ 	.short	0x0000
        /*0054*/ 	.byte	0x00, 0xf0, 0x21, 0x00


	//----- nvinfo : EIATTR_SPARSE_MMA_MASK
	.align		4
.L_19:
        /*0058*/ 	.byte	0x03, 0x50
        /*005a*/ 	.short	0x0000


	//----- nvinfo : EIATTR_MAXREG_COUNT
	.align		4
        /*005c*/ 	.byte	0x03, 0x1b
        /*005e*/ 	.short	0x00ff


	//----- nvinfo : EIATTR_COOP_GROUP_MASK_REGIDS
	.align		4
        /*0060*/ 	.byte	0x04, 0x29
        /*0062*/ 	.short	(.L_21 - .L_20)


	//   ....[0]....
.L_20:
        /*0064*/ 	.word	0xffffffff


	//----- nvinfo : EIATTR_COOP_GROUP_INSTR_OFFSETS
	.align		4
.L_21:
        /*0068*/ 	.byte	0x04, 0x28
        /*006a*/ 	.short	(.L_23 - .L_22)


	//   ....[0]....
.L_22:
        /*006c*/ 	.word	0x00000ee0


	//----- nvinfo : EIATTR_EXIT_INSTR_OFFSETS
	.align		4
.L_23:
        /*0070*/ 	.byte	0x04, 0x1c
        /*0072*/ 	.short	(.L_25 - .L_24)


	//   ....[0]....
.L_24:
        /*0074*/ 	.word	0x00000050


	//   ....[1]....
        /*0078*/ 	.word	0x000028d0


	//   ....[2]....
        /*007c*/ 	.word	0x000028f0


	//----- nvinfo : EIATTR_MAX_THREADS
	.align		4
.L_25:
        /*0080*/ 	.byte	0x04, 0x05
        /*0082*/ 	.short	(.L_27 - .L_26)
.L_26:
        /*0084*/ 	.word	0x00000080
        /*0088*/ 	.word	0x00000001
        /*008c*/ 	.word	0x00000001


	//----- nvinfo : EIATTR_CBANK_PARAM_SIZE
	.align		4
.L_27:
        /*0090*/ 	.byte	0x03, 0x19
        /*0092*/ 	.short	0x0024


	//----- nvinfo : EIATTR_PARAM_CBANK
	.align		4
        /*0094*/ 	.byte	0x04, 0x0a
        /*0096*/ 	.short	(.L_29 - .L_28)
	.align		4
.L_28:
        /*0098*/ 	.word	index@(.nv.constant0.triton_mm)
        /*009c*/ 	.short	0x0210
        /*009e*/ 	.short	0x0024


	//----- nvinfo : EIATTR_SW_WAR
	.align		4
.L_29:
        /*00a0*/ 	.byte	0x04, 0x36
        /*00a2*/ 	.short	(.L_31 - .L_30)
.L_30:
        /*00a4*/ 	.word	0x00000008
.L_31:


//--------------------- .nv.callgraph             --------------------------
	.section	.nv.callgraph,"",@"SHT_CUDA_CALLGRAPH"
	.align	4
	.sectionentsize	8
	.align		4
        /*0000*/ 	.word	0x00000000
	.align		4
        /*0004*/ 	.word	0xffffffff
	.align		4
        /*0008*/ 	.word	0x00000000
	.align		4
        /*000c*/ 	.word	0xfffffffe
	.align		4
        /*0010*/ 	.word	0x00000000
	.align		4
        /*0014*/ 	.word	0xfffffffd
	.align		4
        /*0018*/ 	.word	0x00000000
	.align		4
        /*001c*/ 	.word	0xfffffffc


//--------------------- .text.triton_mm           --------------------------
	.section	.text.triton_mm,"ax",@progbits
	.sectionflags	@"SHF_BARRIERS=1"
	.align	128
        .global         triton_mm
        .type           triton_mm,@function
        .size           triton_mm,(.L_x_2 - triton_mm)
        .other          triton_mm,@"STO_CUDA_ENTRY STV_DEFAULT"
triton_mm:
.text.triton_mm:
[----:B------:R-:W1:Y:S02]  /*0000*/  LDC R1, c[0x0][0x28] ;  /* 0x00000a00ff017b82 */ /* 0x000e640000000800 */
[----:B------:R-:W2:Y:S01]  /*0010*/  LDC R7, c[0x0][0x230] ;  /* 0x00008c00ff077b82 */ /* 0x000ea20000000800 */
[----:B------:R-:W-:-:S04]  /*0020*/  IMAD.MOV.U32 R0, RZ, RZ, 0xc00 ;  /* 0x00000c00ff007424 */ /* 0x000fc800078e00ff */
[----:B--2---:R-:W-:-:S05]  /*0030*/  IMAD R0, R7, R0, 0xc00000 ;  /* 0x00c0000007007424 */ /* 0x004fca00078e0200 */
[----:B------:R-:W-:-:S13]  /*0040*/  ISETP.NE.AND P0, PT, R0, RZ, PT ;  /* 0x000000ff0000720c */ /* 0x000fda0003f05270 */
[----:B------:R-:W-:Y:S05]  /*0050*/  @!P0 EXIT ;  /* 0x000000000000894d */ /* 0x000fea0003800000 */
[----:B------:R-:W2:Y:S01]  /*0060*/  S2R R11, SR_CTAID.X ;  /* 0x00000000000b7919 */ /* 0x000ea20000002500 */
[----:B------:R-:W-:Y:S01]  /*0070*/  VIADD R0, R7, 0x107f ;  /* 0x0000107f07007836 */ /* 0x000fe20000000000 */
[----:B------:R-:W3:Y:S01]  /*0080*/  S2UR UR18, SR_CgaCtaId ;  /* 0x00000000001279c3 */ /* 0x000ee20000008800 */
[----:B------:R-:W-:Y:S01]  /*0090*/  UMOV UR4, 0x400 ;  /* 0x0000040000047882 */ /* 0x000fe20000000000 */
[----:B------:R-:W-:Y:S01]  /*00a0*/  ULDC.64 UR22, c[0x0][0x208] ;  /* 0x0000820000167ab9 */ /* 0x000fe20000000a00 */
[----:B------:R-:W-:Y:S01]  /*00b0*/  IMAD.MOV.U32 R92, RZ, RZ, -0x20 ;  /* 0xffffffe0ff5c7424 */ /* 0x000fe200078e00ff */
[----:B------:R-:W-:Y:S02]  /*00c0*/  SHF.R.S32.HI R3, RZ, 0x1f, R0 ;  /* 0x0000001fff037819 */ /* 0x000fe40000011400 */
[----:B------:R-:W-:Y:S02]  /*00d0*/  CS2R R56, SRZ ;  /* 0x0000000000387805 */ /* 0x000fe4000001ff00 */
[----:B------:R-:W-:-:S02]  /*00e0*/  CS2R R58, SRZ ;  /* 0x00000000003a7805 */ /* 0x000fc4000001ff00 */
[----:B------:R-:W-:Y:S02]  /*00f0*/  CS2R R60, SRZ ;  /* 0x00000000003c7805 */ /* 0x000fe4000001ff00 */
[----:B------:R-:W-:Y:S01]  /*0100*/  LEA.HI R3, R3, R0, RZ, 0x7 ;  /* 0x0000000003037211 */ /* 0x000fe200078f38ff */
[----:B------:R-:W4:Y:S01]  /*0110*/  LDC.64 R26, c[0x0][0x218] ;  /* 0x00008600ff1a7b82 */ /* 0x000f220000000a00 */
[----:B------:R-:W-:Y:S02]  /*0120*/  CS2R R62, SRZ ;  /* 0x00000000003e7805 */ /* 0x000fe4000001ff00 */
[----:B------:R-:W-:Y:S02]  /*0130*/  CS2R R64, SRZ ;  /* 0x0000000000407805 */ /* 0x000fe4000001ff00 */
[----:B------:R-:W-:Y:S02]  /*0140*/  CS2R R66, SRZ ;  /* 0x0000000000427805 */ /* 0x000fe4000001ff00 */
[----:B------:R-:W-:-:S02]  /*0150*/  CS2R R68, SRZ ;  /* 0x0000000000447805 */ /* 0x000fc4000001ff00 */
[----:B------:R-:W-:Y:S02]  /*0160*/  CS2R R70, SRZ ;  /* 0x0000000000467805 */ /* 0x000fe4000001ff00 */
[----:B------:R-:W-:Y:S02]  /*0170*/  CS2R R72, SRZ ;  /* 0x0000000000487805 */ /* 0x000fe4000001ff00 */
[----:B------:R-:W-:Y:S01]  /*0180*/  CS2R R74, SRZ ;  /* 0x00000000004a7805 */ /* 0x000fe2000001ff00 */
[----:B------:R-:W5:Y:S01]  /*0190*/  LDC.64 R30, c[0x0][0x220] ;  /* 0x00008800ff1e7b82 */ /* 0x000f620000000a00 */
[----:B------:R-:W-:Y:S02]  /*01a0*/  CS2R R76, SRZ ;  /* 0x00000000004c7805 */ /* 0x000fe4000001ff00 */
[----:B------:R-:W-:Y:S02]  /*01b0*/  CS2R R78, SRZ ;  /* 0x00000000004e7805 */ /* 0x000fe4000001ff00 */
[----:B------:R-:W-:-:S02]  /*01c0*/  CS2R R80, SRZ ;  /* 0x0000000000507805 */ /* 0x000fc4000001ff00 */
[----:B------:R-:W-:Y:S02]  /*01d0*/  CS2R R82, SRZ ;  /* 0x0000000000527805 */ /* 0x000fe4000001ff00 */
[----:B------:R-:W-:Y:S02]  /*01e0*/  CS2R R84, SRZ ;  /* 0x0000000000547805 */ /* 0x000fe4000001ff00 */
[----:B------:R-:W-:Y:S01]  /*01f0*/  CS2R R86, SRZ ;  /* 0x0000000000567805 */ /* 0x000fe2000001ff00 */
[----:B---3--:R-:W-:Y:S01]  /*0200*/  UPRMT UR18, UR18, 0x654, UR4 ;  /* 0x0000065412127896 */ /* 0x008fe20008000004 */
[----:B------:R-:W-:Y:S02]  /*0210*/  CS2R R40, SRZ ;  /* 0x0000000000287805 */ /* 0x000fe4000001ff00 */
[----:B------:R-:W-:Y:S02]  /*0220*/  CS2R R42, SRZ ;  /* 0x00000000002a7805 */ /* 0x000fe4000001ff00 */
[----:B------:R-:W-:-:S02]  /*0230*/  CS2R R44, SRZ ;  /* 0x00000000002c7805 */ /* 0x000fc4000001ff00 */
[----:B------:R-:W-:Y:S02]  /*0240*/  CS2R R46, SRZ ;  /* 0x00000000002e7805 */ /* 0x000fe4000001ff00 */
[----:B------:R-:W-:Y:S01]  /*0250*/  CS2R R48, SRZ ;  /* 0x0000000000307805 */ /* 0x000fe2000001ff00 */
[C---:B--2---:R-:W-:Y:S01]  /*0260*/  IMAD.HI R2, R11.reuse, 0x2aaaaaab, RZ ;  /* 0x2aaaaaab0b027827 */ /* 0x044fe200078e02ff */
[----:B------:R-:W-:Y:S02]  /*0270*/  IABS R9, R11 ;  /* 0x0000000b00097213 */ /* 0x000fe40000000000 */
[----:B------:R-:W-:Y:S02]  /*0280*/  CS2R R50, SRZ ;  /* 0x0000000000327805 */ /* 0x000fe4000001ff00 */
[----:B------:R-:W-:Y:S02]  /*0290*/  ISETP.GE.AND P1, PT, R11, RZ, PT ;  /* 0x000000ff0b00720c */ /* 0x000fe40003f26270 */
[----:B------:R-:W-:-:S02]  /*02a0*/  CS2R R52, SRZ ;  /* 0x0000000000347805 */ /* 0x000fc4000001ff00 */
[----:B------:R-:W-:Y:S02]  /*02b0*/  SHF.R.U32.HI R5, RZ, 0x1f, R2 ;  /* 0x0000001fff057819 */ /* 0x000fe40000011602 */
[----:B------:R-:W-:Y:S01]  /*02c0*/  CS2R R54, SRZ ;  /* 0x0000000000367805 */ /* 0x000fe2000001ff00 */
[----:B------:R-:W-:Y:S01]  /*02d0*/  UMOV UR19, 0x1 ;  /* 0x0000000100137882 */ /* 0x000fe20000000000 */
[----:B------:R-:W-:Y:S01]  /*02e0*/  UMOV UR6, 0xffffffff ;  /* 0xffffffff00067882 */ /* 0x000fe20000000000 */
[----:B------:R-:W-:Y:S01]  /*02f0*/  LEA.HI.SX32 R6, R2, R5, 0x1a ;  /* 0x0000000502067211 */ /* 0x000fe200078fd2ff */
[----:B------:R-:W-:Y:S01]  /*0300*/  VIADD R2, R7, 0x1000 ;  /* 0x0000100007027836 */ /* 0x000fe20000000000 */
[----:B------:R-:W-:Y:S01]  /*0310*/  UMOV UR4, URZ ;  /* 0x0000003f00047c82 */ /* 0x000fe20008000000 */
[----:B------:R-:W-:Y:S02]  /*0320*/  UIADD3 UR21, UR18, 0x6000, URZ ;  /* 0x0000600012157890 */ /* 0x000fe4000fffe03f */
[C---:B------:R-:W-:Y:S01]  /*0330*/  IMAD.SHL.U32 R8, R6.reuse, 0x8, RZ ;  /* 0x0000000806087824 */ /* 0x040fe200078e00ff */
[----:B------:R-:W-:Y:S01]  /*0340*/  IABS R19, R2 ;  /* 0x0000000200137213 */ /* 0x000fe20000000000 */
[----:B------:R-:W-:Y:S01]  /*0350*/  IMAD R6, R6, -0x180, R11 ;  /* 0xfffffe8006067824 */ /* 0x000fe200078e020b */
[----:B------:R-:W-:-:S02]  /*0360*/  UMOV UR5, URZ ;  /* 0x0000003f00057c82 */ /* 0x000fc40008000000 */
[----:B------:R-:W-:Y:S02]  /*0370*/  LEA.HI.SX32 R3, R3, -R8, 0x19 ;  /* 0x8000000803037211 */ /* 0x000fe400078fcaff */
[----:B------:R-:W-:Y:S02]  /*0380*/  IABS R14, R6 ;  /* 0x00000006000e7213 */ /* 0x000fe40000000000 */
[----:B------:R-:W-:-:S04]  /*0390*/  VIMNMX R3, R3, 0x8, PT ;  /* 0x0000000803037848 */ /* 0x000fc80003fe0100 */
[-C--:B------:R-:W-:Y:S02]  /*03a0*/  IABS R13, R3.reuse ;  /* 0x00000003000d7213 */ /* 0x080fe40000000000 */
[----:B------:R-:W-:Y:S02]  /*03b0*/  LOP3.LUT R6, R6, R3, RZ, 0x3c, !PT ;  /* 0x0000000306067212 */ /* 0x000fe400078e3cff */
[----:B------:R-:W2:Y:S02]  /*03c0*/  I2F.RP R0, R13 ;  /* 0x0000000d00007306 */ /* 0x000ea40000209400 */
[----:B------:R-:W-:-:S06]  /*03d0*/  ISETP.GE.AND P3, PT, R6, RZ, PT ;  /* 0x000000ff0600720c */ /* 0x000fcc0003f66270 */
[----:B--2---:R-:W2:Y:S02]  /*03e0*/  MUFU.RCP R0, R0 ;  /* 0x0000000000007308 */ /* 0x004ea40000001000 */
[----:B--2---:R-:W-:-:S06]  /*03f0*/  VIADD R4, R0, 0xffffffe ;  /* 0x0ffffffe00047836 */ /* 0x004fcc0000000000 */
[----:B------:R2:W3:Y:S02]  /*0400*/  F2I.FTZ.U32.TRUNC.NTZ R5, R4 ;  /* 0x0000000400057305 */ /* 0x0004e4000021f000 */
[----:B--2---:R-:W-:Y:S02]  /*0410*/  IMAD.MOV.U32 R4, RZ, RZ, RZ ;  /* 0x000000ffff047224 */ /* 0x004fe400078e00ff */
[----:B---3--:R-:W-:-:S04]  /*0420*/  IMAD.MOV R10, RZ, RZ, -R5 ;  /* 0x000000ffff0a7224 */ /* 0x008fc800078e0a05 */
[----:B------:R-:W-:Y:S01]  /*0430*/  IMAD R7, R10, R13, RZ ;  /* 0x0000000d0a077224 */ /* 0x000fe200078e02ff */
[----:B------:R-:W-:-:S03]  /*0440*/  IABS R10, R3 ;  /* 0x00000003000a7213 */ /* 0x000fc60000000000 */
[----:B------:R-:W-:-:S04]  /*0450*/  IMAD.HI.U32 R5, R5, R7, R4 ;  /* 0x0000000705057227 */ /* 0x000fc800078e0004 */
[----:B------:R-:W-:Y:S02]  /*0460*/  IMAD.MOV.U32 R7, RZ, RZ, R9 ;  /* 0x000000ffff077224 */ /* 0x000fe400078e0009 */
[----:B------:R-:W-:Y:S02]  /*0470*/  IMAD.MOV R12, RZ, RZ, -R10 ;  /* 0x000000ffff0c7224 */ /* 0x000fe400078e0a0a */
[----:B------:R-:W2:Y:S01]  /*0480*/  I2F.RP R10, R19 ;  /* 0x00000013000a7306 */ /* 0x000ea20000209400 */
[----:B------:R-:W-:-:S04]  /*0490*/  IMAD.HI.U32 R0, R5, R7, RZ ;  /* 0x0000000705007227 */ /* 0x000fc800078e00ff */
[----:B------:R-:W-:Y:S02]  /*04a0*/  IMAD R4, R0, R12, R7 ;  /* 0x0000000c00047224 */ /* 0x000fe400078e0207 */
[----:B------:R-:W-:Y:S01]  /*04b0*/  IMAD.HI.U32 R9, R5, R14, RZ ;  /* 0x0000000e05097227 */ /* 0x000fe200078e00ff */
[----:B------:R-:W3:Y:S02]  /*04c0*/  S2R R0, SR_TID.X ;  /* 0x0000000000007919 */ /* 0x000ee40000002100 */
[----:B------:R-:W-:Y:S01]  /*04d0*/  ISETP.GT.U32.AND P0, PT, R13, R4, PT ;  /* 0x000000040d00720c */ /* 0x000fe20003f04070 */
[----:B------:R-:W-:Y:S01]  /*04e0*/  IMAD R7, R9, R12, R14 ;  /* 0x0000000c09077224 */ /* 0x000fe200078e020e */
[----:B------:R-:W-:Y:S01]  /*04f0*/  IABS R12, R2 ;  /* 0x00000002000c7213 */ /* 0x000fe20000000000 */
[----:B--2---:R-:W2:Y:S03]  /*0500*/  MUFU.RCP R10, R10 ;  /* 0x0000000a000a7308 */ /* 0x004ea60000001000 */
[----:B------:R-:W-:Y:S01]  /*0510*/  ISETP.GT.U32.AND P2, PT, R13, R7, PT ;  /* 0x000000070d00720c */ /* 0x000fe20003f44070 */
[----:B------:R-:W-:-:S06]  /*0520*/  IMAD.MOV R16, RZ, RZ, -R12 ;  /* 0x000000ffff107224 */ /* 0x000fcc00078e0a0c */
[----:B------:R-:W-:-:S05]  /*0530*/  @!P0 IMAD.IADD R4, R4, 0x1, -R13 ;  /* 0x0000000104048824 */ /* 0x000fca00078e0a0d */
[----:B------:R-:W-:Y:S01]  /*0540*/  ISETP.GT.U32.AND P0, PT, R13, R4, PT ;  /* 0x000000040d00720c */ /* 0x000fe20003f04070 */
[----:B------:R-:W-:Y:S02]  /*0550*/  @!P2 IMAD.IADD R7, R7, 0x1, -R13 ;  /* 0x000000010707a824 */ /* 0x000fe400078e0a0d */
[----:B--2---:R-:W-:Y:S02]  /*0560*/  VIADD R5, R10, 0xffffffe ;  /* 0x0ffffffe0a057836 */ /* 0x004fe40000000000 */
[----:B------:R-:W-:-:S04]  /*0570*/  @!P2 VIADD R9, R9, 0x1 ;  /* 0x000000010909a836 */ /* 0x000fc80000000000 */
[----:B------:R-:W2:Y:S01]  /*0580*/  F2I.FTZ.U32.TRUNC.NTZ R5, R5 ;  /* 0x0000000500057305 */ /* 0x000ea2000021f000 */
[----:B---3--:R-:W-:-:S03]  /*0590*/  SHF.R.U32.HI R11, RZ, 0x2, R0 ;  /* 0x00000002ff0b7819 */ /* 0x008fc60000011600 */
[----:B------:R-:W-:Y:S01]  /*05a0*/  @!P0 IMAD.IADD R4, R4, 0x1, -R13 ;  /* 0x0000000104048824 */ /* 0x000fe200078e0a0d */
[----:B------:R-:W-:Y:S02]  /*05b0*/  ISETP.NE.AND P0, PT, R3, RZ, PT ;  /* 0x000000ff0300720c */ /* 0x000fe40003f05270 */
[----:B------:R-:W-:Y:S01]  /*05c0*/  LOP3.LUT R3, RZ, R3, RZ, 0x33, !PT ;  /* 0x00000003ff037212 */ /* 0x000fe200078e33ff */
[----:B------:R-:W-:Y:S01]  /*05d0*/  @!P1 IMAD.MOV R4, RZ, RZ, -R4 ;  /* 0x000000ffff049224 */ /* 0x000fe200078e0a04 */
[----:B------:R-:W-:Y:S02]  /*05e0*/  ISETP.GE.U32.AND P1, PT, R7, R13, PT ;  /* 0x0000000d0700720c */ /* 0x000fe40003f26070 */
[----:B------:R-:W-:Y:S02]  /*05f0*/  SGXT.U32 R11, R11, 0x5 ;  /* 0x000000050b0b781a */ /* 0x000fe40000000000 */
[----:B------:R-:W-:Y:S01]  /*0600*/  SEL R7, R3, R4, !P0 ;  /* 0x0000000403077207 */ /* 0x000fe20004000000 */
[----:B--2---:R-:W-:Y:S01]  /*0610*/  IMAD.MOV R10, RZ, RZ, -R5 ;  /* 0x000000ffff0a7224 */ /* 0x004fe200078e0a05 */
[----:B------:R-:W-:-:S03]  /*0620*/  SHF.R.U32.HI R91, RZ, 0x5, R0 ;  /* 0x00000005ff5b7819 */ /* 0x000fc60000011600 */
[----:B------:R-:W-:Y:S01]  /*0630*/  IMAD.MOV.U32 R4, RZ, RZ, R10 ;  /* 0x000000ffff047224 */ /* 0x000fe200078e000a */
[----:B------:R-:W-:Y:S01]  /*0640*/  LOP3.LUT R90, R91, 0x7fffffc, RZ, 0xc0, !PT ;  /* 0x07fffffc5b5a7812 */ /* 0x000fe200078ec0ff */
[----:B------:R-:W-:Y:S01]  /*0650*/  IMAD.IADD R10, R8, 0x1, R7 ;  /* 0x00000001080a7824 */ /* 0x000fe200078e0207 */
[----:B------:R-:W-:Y:S01]  /*0660*/  LOP3.LUT R8, R11, 0x40, RZ, 0xfc, !PT ;  /* 0x000000400b087812 */ /* 0x000fe200078efcff */
[----:B------:R-:W-:Y:S02]  /*0670*/  IMAD R7, R4, R19, RZ ;  /* 0x0000001304077224 */ /* 0x000fe400078e02ff */
[----:B------:R-:W-:Y:S02]  /*0680*/  IMAD.SHL.U32 R10, R10, 0x80, RZ ;  /* 0x000000800a0a7824 */ /* 0x000fe400078e00ff */
[----:B------:R-:W-:Y:S02]  /*0690*/  IMAD.MOV.U32 R4, RZ, RZ, RZ ;  /* 0x000000ffff047224 */ /* 0x000fe400078e00ff */
[----:B------:R-:W-:Y:S01]  /*06a0*/  @P1 VIADD R9, R9, 0x1 ;  /* 0x0000000109091836 */ /* 0x000fe20000000000 */
[----:B------:R-:W-:Y:S01]  /*06b0*/  LOP3.LUT R21, R10, R11, RZ, 0xfc, !PT ;  /* 0x0000000b0a157212 */ /* 0x000fe200078efcff */
[----:B------:R-:W-:Y:S01]  /*06c0*/  IMAD.HI.U32 R4, R5, R7, R4 ;  /* 0x0000000705047227 */ /* 0x000fe200078e0004 */
[----:B------:R-:W-:-:S02]  /*06d0*/  LOP3.LUT R22, R10, 0x20, R11, 0xfe, !PT ;  /* 0x000000200a167812 */ /* 0x000fc400078efe0b */
[----:B------:R-:W-:Y:S01]  /*06e0*/  IABS R12, R21 ;  /* 0x00000015000c7213 */ /* 0x000fe20000000000 */
[----:B------:R-:W-:Y:S01]  /*06f0*/  @!P3 IMAD.MOV R9, RZ, RZ, -R9 ;  /* 0x000000ffff09b224 */ /* 0x000fe200078e0a09 */
[----:B------:R-:W-:Y:S02]  /*0700*/  LOP3.LUT R23, R10, 0x40, R11, 0xfe, !PT ;  /* 0x000000400a177812 */ /* 0x000fe400078efe0b */
[----:B------:R-:W-:Y:S01]  /*0710*/  LOP3.LUT R24, R10, 0x60, R11, 0xfe, !PT ;  /* 0x000000600a187812 */ /* 0x000fe200078efe0b */
[C---:B------:R-:W-:Y:S01]  /*0720*/  IMAD.HI.U32 R5, R4.reuse, R12, RZ ;  /* 0x0000000c04057227 */ /* 0x040fe200078e00ff */
[----:B------:R-:W-:Y:S02]  /*0730*/  IABS R13, R22 ;  /* 0x00000016000d7213 */ /* 0x000fe40000000000 */
[----:B------:R-:W-:Y:S01]  /*0740*/  IABS R15, R23 ;  /* 0x00000017000f7213 */ /* 0x000fe20000000000 */
[----:B------:R-:W-:Y:S01]  /*0750*/  IMAD R12, R5, R16, R12 ;  /* 0x00000010050c7224 */ /* 0x000fe200078e020c */
[----:B------:R-:W-:Y:S01]  /*0760*/  IABS R17, R24 ;  /* 0x0000001800117213 */ /* 0x000fe20000000000 */
[----:B------:R-:W-:Y:S01]  /*0770*/  IMAD.HI.U32 R7, R4, R13, RZ ;  /* 0x0000000d04077227 */ /* 0x000fe200078e00ff */
[----:B------:R-:W-:-:S02]  /*0780*/  SEL R6, R3, R9, !P0 ;  /* 0x0000000903067207 */ /* 0x000fc40004000000 */
[----:B------:R-:W-:Y:S01]  /*0790*/  ISETP.GT.U32.AND P0, PT, R19, R12, PT ;  /* 0x0000000c1300720c */ /* 0x000fe20003f04070 */
[----:B------:R-:W-:Y:S01]  /*07a0*/  IMAD.HI.U32 R5, R4, R15, RZ ;  /* 0x0000000f04057227 */ /* 0x000fe200078e00ff */
[----:B------:R-:W-:Y:S02]  /*07b0*/  LOP3.LUT R9, R11, 0x60, RZ, 0xfc, !PT ;  /* 0x000000600b097812 */ /* 0x000fe400078efcff */
[----:B------:R-:W-:Y:S01]  /*07c0*/  ISETP.GE.AND P4, PT, R22, RZ, PT ;  /* 0x000000ff1600720c */ /* 0x000fe20003f86270 */
[----:B------:R-:W-:Y:S01]  /*07d0*/  IMAD.HI.U32 R4, R4, R17, RZ ;  /* 0x0000001104047227 */ /* 0x000fe200078e00ff */
[----:B------:R-:W-:-:S03]  /*07e0*/  ISETP.GE.AND P5, PT, R23, RZ, PT ;  /* 0x000000ff1700720c */ /* 0x000fc60003fa6270 */
[-C--:B------:R-:W-:Y:S01]  /*07f0*/  IMAD R14, R7, R16.reuse, R13 ;  /* 0x00000010070e7224 */ /* 0x080fe200078e020d */
[----:B------:R-:W-:Y:S01]  /*0800*/  SHF.R.U32.HI R13, RZ, 0x3, R0 ;  /* 0x00000003ff0d7819 */ /* 0x000fe20000011600 */
[-C--:B------:R-:W-:Y:S01]  /*0810*/  IMAD R15, R5, R16.reuse, R15 ;  /* 0x00000010050f7224 */ /* 0x080fe200078e020f */
[----:B------:R-:W-:Y:S01]  /*0820*/  LOP3.LUT R7, R11, 0x20, RZ, 0xfc, !PT ;  /* 0x000000200b077812 */ /* 0x000fe200078efcff */
[----:B------:R-:W-:Y:S01]  /*0830*/  IMAD R16, R4, R16, R17 ;  /* 0x0000001004107224 */ /* 0x000fe200078e0211 */
[C---:B------:R-:W-:Y:S01]  /*0840*/  ISETP.GT.U32.AND P1, PT, R19.reuse, R14, PT ;  /* 0x0000000e1300720c */ /* 0x040fe20003f24070 */
[----:B------:R-:W-:Y:S01]  /*0850*/  @!P0 IMAD.IADD R12, R12, 0x1, -R19 ;  /* 0x000000010c0c8824 */ /* 0x000fe200078e0a13 */
[C---:B------:R-:W-:Y:S01]  /*0860*/  ISETP.GT.U32.AND P2, PT, R19.reuse, R15, PT ;  /* 0x0000000f1300720c */ /* 0x040fe20003f44070 */
[----:B------:R-:W-:Y:S01]  /*0870*/  IMAD.SHL.U32 R3, R0, 0x8, RZ ;  /* 0x0000000800037824 */ /* 0x000fe200078e00ff */
[C---:B------:R-:W-:Y:S01]  /*0880*/  ISETP.GT.U32.AND P3, PT, R19.reuse, R16, PT ;  /* 0x000000101300720c */ /* 0x040fe20003f64070 */
[----:B------:R-:W-:Y:S01]  /*0890*/  IMAD.SHL.U32 R6, R6, 0x40, RZ ;  /* 0x0000004006067824 */ /* 0x000fe200078e00ff */
[----:B------:R-:W-:-:S02]  /*08a0*/  ISETP.GT.U32.AND P6, PT, R19, R12, PT ;  /* 0x0000000c1300720c */ /* 0x000fc40003fc4070 */
[----:B------:R-:W-:Y:S02]  /*08b0*/  LOP3.LUT R4, R3, 0x18, R0, 0x48, !PT ;  /* 0x0000001803047812 */ /* 0x000fe400078e4800 */
[----:B------:R-:W-:Y:S02]  /*08c0*/  SGXT.U32 R13, R13, 0x4 ;  /* 0x000000040d0d781a */ /* 0x000fe40000000000 */
[----:B------:R-:W-:Y:S01]  /*08d0*/  LOP3.LUT R20, R6, R11, RZ, 0xfc, !PT ;  /* 0x0000000b06147212 */ /* 0x000fe200078efcff */
[--C-:B------:R-:W-:Y:S01]  /*08e0*/  @!P1 IMAD.IADD R14, R14, 0x1, -R19.reuse ;  /* 0x000000010e0e9824 */ /* 0x100fe200078e0a13 */
[----:B------:R-:W-:Y:S01]  /*08f0*/  LOP3.LUT R17, R6, 0x20, R11, 0xfe, !PT ;  /* 0x0000002006117812 */ /* 0x000fe200078efe0b */
[--C-:B------:R-:W-:Y:S02]  /*0900*/  @!P2 IMAD.IADD R15, R15, 0x1, -R19.reuse ;  /* 0x000000010f0fa824 */ /* 0x100fe400078e0a13 */
[----:B------:R-:W-:Y:S01]  /*0910*/  @!P3 IMAD.IADD R16, R16, 0x1, -R19 ;  /* 0x000000011010b824 */ /* 0x000fe200078e0a13 */
[----:B------:R-:W-:Y:S01]  /*0920*/  ISETP.GT.U32.AND P0, PT, R19, R14, PT ;  /* 0x0000000e1300720c */ /* 0x000fe20003f04070 */
[--C-:B------:R-:W-:Y:S01]  /*0930*/  IMAD R5, R11, 0x20, R4.reuse ;  /* 0x000000200b057824 */ /* 0x100fe200078e0204 */
[----:B------:R-:W-:Y:S01]  /*0940*/  ISETP.GT.U32.AND P1, PT, R19, R15, PT ;  /* 0x0000000f1300720c */ /* 0x000fe20003f24070 */
[--C-:B------:R-:W-:Y:S01]  /*0950*/  IMAD R7, R7, 0x20, R4.reuse ;  /* 0x0000002007077824 */ /* 0x100fe200078e0204 */
[----:B------:R-:W-:Y:S01]  /*0960*/  ISETP.GT.U32.AND P2, PT, R19, R16, PT ;  /* 0x000000101300720c */ /* 0x000fe20003f44070 */
[--C-:B------:R-:W-:Y:S01]  /*0970*/  IMAD R8, R8, 0x20, R4.reuse ;  /* 0x0000002008087824 */ /* 0x100fe200078e0204 */
[----:B------:R-:W-:Y:S01]  /*0980*/  ISETP.GE.AND P3, PT, R21, RZ, PT ;  /* 0x000000ff1500720c */ /* 0x000fe20003f66270 */
[----:B------:R-:W-:Y:S01]  /*0990*/  IMAD R9, R9, 0x20, R4 ;  /* 0x0000002009097824 */ /* 0x000fe200078e0204 */
[----:B------:R-:W-:Y:S01]  /*09a0*/  LOP3.LUT R4, R10, R13, RZ, 0xfc, !PT ;  /* 0x0000000d0a047212 */ /* 0x000fe200078efcff */
[----:B------:R-:W-:Y:S01]  /*09b0*/  IMAD.HI R10, R20, 0x2aaaaaab, RZ ;  /* 0x2aaaaaab140a7827 */ /* 0x000fe200078e02ff */
[----:B------:R-:W-:-:S02]  /*09c0*/  LEA R33, R5, UR18, 0x1 ;  /* 0x0000001205217c11 */ /* 0x000fc4000f8e08ff */
[----:B------:R-:W-:Y:S01]  /*09d0*/  LEA R35, R7, UR18, 0x1 ;  /* 0x0000001207237c11 */ /* 0x000fe2000f8e08ff */
[--C-:B------:R-:W-:Y:S01]  /*09e0*/  @!P6 IMAD.IADD R12, R12, 0x1, -R19.reuse ;  /* 0x000000010c0ce824 */ /* 0x100fe200078e0a13 */
[----:B------:R-:W-:Y:S01]  /*09f0*/  ISETP.GE.AND P6, PT, R24, RZ, PT ;  /* 0x000000ff1800720c */ /* 0x000fe20003fc6270 */
[----:B------:R-:W-:Y:S01]  /*0a00*/  IMAD.HI R13, R17, 0x2aaaaaab, RZ ;  /* 0x2aaaaaab110d7827 */ /* 0x000fe200078e02ff */
[----:B------:R-:W-:Y:S02]  /*0a10*/  SHF.R.U32.HI R11, RZ, 0x1f, R10 ;  /* 0x0000001fff0b7819 */ /* 0x000fe4000001160a */
[----:B------:R-:W-:Y:S01]  /*0a20*/  LEA R37, R8, UR18, 0x1 ;  /* 0x0000001208257c11 */ /* 0x000fe2000f8e08ff */
[----:B------:R-:W-:Y:S01]  /*0a30*/  @!P0 IMAD.IADD R14, R14, 0x1, -R19 ;  /* 0x000000010e0e8824 */ /* 0x000fe200078e0a13 */
[----:B------:R-:W-:Y:S01]  /*0a40*/  SHF.R.U32.HI R18, RZ, 0x1f, R13 ;  /* 0x0000001fff127819 */ /* 0x000fe2000001160d */
[--C-:B------:R-:W-:Y:S01]  /*0a50*/  @!P1 IMAD.IADD R15, R15, 0x1, -R19.reuse ;  /* 0x000000010f0f9824 */ /* 0x100fe200078e0a13 */
[----:B------:R-:W-:Y:S01]  /*0a60*/  LEA.HI R11, R10, R11, RZ, 0x17 ;  /* 0x0000000b0a0b7211 */ /* 0x000fe200078fb8ff */
[----:B------:R-:W-:Y:S01]  /*0a70*/  @!P2 IMAD.IADD R16, R16, 0x1, -R19 ;  /* 0x000000011010a824 */ /* 0x000fe200078e0a13 */
[----:B------:R-:W-:Y:S01]  /*0a80*/  LEA.HI R18, R13, R18, RZ, 0x17 ;  /* 0x000000120d127211 */ /* 0x000fe200078fb8ff */
[----:B------:R-:W-:Y:S01]  /*0a90*/  @!P3 IMAD.MOV R12, RZ, RZ, -R12 ;  /* 0x000000ffff0cb224 */ /* 0x000fe200078e0a0c */
[----:B------:R-:W-:Y:S01]  /*0aa0*/  ISETP.NE.AND P0, PT, R2, RZ, PT ;  /* 0x000000ff0200720c */ /* 0x000fe20003f05270 */
[----:B------:R-:W-:Y:S01]  /*0ab0*/  IMAD R13, R11, -0xc00, R20 ;  /* 0xfffff4000b0d7824 */ /* 0x000fe200078e0214 */
[----:B------:R-:W-:Y:S01]  /*0ac0*/  LOP3.LUT R11, RZ, R2, RZ, 0x33, !PT ;  /* 0x00000002ff0b7212 */ /* 0x000fe200078e33ff */
[----:B------:R-:W-:Y:S01]  /*0ad0*/  @!P4 IMAD.MOV R14, RZ, RZ, -R14 ;  /* 0x000000ffff0ec224 */ /* 0x000fe200078e0a0e */
[----:B------:R-:W-:Y:S01]  /*0ae0*/  LOP3.LUT R10, R3, 0x18, RZ, 0xc0, !PT ;  /* 0x00000018030a7812 */ /* 0x000fe200078ec0ff */
[----:B------:R-:W-:Y:S01]  /*0af0*/  @!P5 IMAD.MOV R15, RZ, RZ, -R15 ;  /* 0x000000ffff0fd224 */ /* 0x000fe200078e0a0f */
[C---:B------:R-:W-:Y:S01]  /*0b00*/  SEL R21, R11.reuse, R12, !P0 ;  /* 0x0000000c0b157207 */ /* 0x040fe20004000000 */
[----:B------:R-:W-:Y:S01]  /*0b10*/  @!P6 IMAD.MOV R16, RZ, RZ, -R16 ;  /* 0x000000ffff10e224 */ /* 0x000fe200078e0a10 */
[C---:B------:R-:W-:Y:S01]  /*0b20*/  SEL R23, R11.reuse, R14, !P0 ;  /* 0x0000000e0b177207 */ /* 0x040fe20004000000 */
[----:B------:R-:W-:Y:S01]  /*0b30*/  IMAD R17, R18, -0xc00, R17 ;  /* 0xfffff40012117824 */ /* 0x000fe200078e0211 */
[----:B------:R-:W-:Y:S01]  /*0b40*/  SEL R25, R11, R15, !P0 ;  /* 0x0000000f0b197207 */ /* 0x000fe20004000000 */
[--C-:B------:R-:W-:Y:S01]  /*0b50*/  IMAD R15, R21, 0xc00, R10.reuse ;  /* 0x00000c00150f7824 */ /* 0x100fe200078e020a */
[----:B------:R-:W-:Y:S01]  /*0b60*/  SEL R11, R11, R16, !P0 ;  /* 0x000000100b0b7207 */ /* 0x000fe20004000000 */
[--C-:B------:R-:W-:Y:S01]  /*0b70*/  IMAD R19, R17, 0xc00, R10.reuse ;  /* 0x00000c0011137824 */ /* 0x100fe200078e020a */
[----:B------:R-:W-:Y:S01]  /*0b80*/  LEA R39, R9, UR18, 0x1 ;  /* 0x0000001209277c11 */ /* 0x000fe2000f8e08ff */
[----:B------:R-:W-:-:S02]  /*0b90*/  IMAD R17, R23, 0xc00, R10 ;  /* 0x00000c0017117824 */ /* 0x000fc400078e020a */
[--C-:B------:R-:W-:Y:S02]  /*0ba0*/  IMAD R25, R25, 0xc00, R10.reuse ;  /* 0x00000c0019197824 */ /* 0x100fe400078e020a */
[----:B------:R-:W-:Y:S02]  /*0bb0*/  IMAD R11, R11, 0xc00, R10 ;  /* 0x00000c000b0b7824 */ /* 0x000fe400078e020a */
[----:B----4-:R-:W-:-:S04]  /*0bc0*/  IMAD.WIDE R14, R15, 0x2, R26 ;  /* 0x000000020f0e7825 */ /* 0x010fc800078e021a */
[----:B------:R-:W-:Y:S01]  /*0bd0*/  IMAD R13, R13, 0xc00, R10 ;  /* 0x00000c000d0d7824 */ /* 0x000fe200078e020a */
[----:B------:R-:W-:Y:S01]  /*0be0*/  @!PT LDS RZ, [RZ] ;  /* 0x00000000fffff984 */ /* 0x000fe20000000800 */
[----:B------:R-:W-:Y:S01]  /*0bf0*/  @!PT LDS RZ, [RZ] ;  /* 0x00000000fffff984 */ /* 0x000fe20000000800 */
[----:B------:R-:W-:Y:S01]  /*0c00*/  @!PT LDS RZ, [RZ] ;  /* 0x00000000fffff984 */ /* 0x000fe20000000800 */
[----:B------:R-:W-:Y:S01]  /*0c10*/  LDGSTS.E.BYPASS.128 [R33], desc[UR22][R14.64] ;  /* 0x000000000e217fae */ /* 0x000fe2000b901c56 */
[----:B------:R-:W-:Y:S01]  /*0c20*/  IMAD.WIDE R16, R17, 0x2, R26 ;  /* 0x0000000211107825 */ /* 0x000fe200078e021a */
[----:B------:R-:W-:-:S03]  /*0c30*/  IADD3 R10, P1, R14, 0x80, RZ ;  /* 0x000000800e0a7810 */ /* 0x000fc60007f3e0ff */
[--C-:B------:R-:W-:Y:S01]  /*0c40*/  IMAD.WIDE R24, R25, 0x2, R26.reuse ;  /* 0x0000000219187825 */ /* 0x100fe200078e021a */
[----:B------:R-:W-:Y:S03]  /*0c50*/  LDGSTS.E.BYPASS.128 [R35], desc[UR22][R16.64] ;  /* 0x0000000010237fae */ /* 0x000fe6000b901c56 */
[----:B------:R-:W-:Y:S01]  /*0c60*/  IMAD.WIDE R26, R11, 0x2, R26 ;  /* 0x000000020b1a7825 */ /* 0x000fe200078e021a */
[----:B------:R-:W-:Y:S01]  /*0c70*/  LDGSTS.E.BYPASS.128 [R37], desc[UR22][R24.64] ;  /* 0x0000000018257fae */ /* 0x000fe2000b901c56 */
[----:B------:R-:W-:Y:S02]  /*0c80*/  IADD3 R11, P0, R16, 0x80, RZ ;  /* 0x00000080100b7810 */ /* 0x000fe40007f1e0ff */
[--C-:B-----5:R-:W-:Y:S01]  /*0c90*/  IMAD.WIDE R28, R13, 0x2, R30.reuse ;  /* 0x000000020d1c7825 */ /* 0x120fe200078e021e */
[----:B------:R-:W-:Y:S03]  /*0ca0*/  LDGSTS.E.BYPASS.128 [R39], desc[UR22][R26.64] ;  /* 0x000000001a277fae */ /* 0x000fe6000b901c56 */
[----:B------:R-:W-:Y:S01]  /*0cb0*/  IMAD.WIDE R30, R19, 0x2, R30 ;  /* 0x00000002131e7825 */ /* 0x000fe200078e021e */
[----:B------:R-:W0:Y:S03]  /*0cc0*/  LDGDEPBAR ;  /* 0x00000000000079af */ /* 0x000e260000000000 */
[----:B------:R-:W-:Y:S01]  /*0cd0*/  IMAD.X R12, RZ, RZ, R15, P1 ;  /* 0x000000ffff0c7224 */ /* 0x000fe200008e060f */
[----:B------:R-:W-:Y:S01]  /*0ce0*/  LDGSTS.E.BYPASS.128 [R33+0x6000], desc[UR22][R28.64] ;  /* 0x060000001c217fae */ /* 0x000fe2000b901c56 */
[----:B------:R-:W-:Y:S01]  /*0cf0*/  IMAD.X R18, RZ, RZ, R17, P0 ;  /* 0x000000ffff127224 */ /* 0x000fe200000e0611 */
[----:B------:R-:W-:-:S02]  /*0d00*/  IADD3 R13, P1, R24, 0x80, RZ ;  /* 0x00000080180d7810 */ /* 0x000fc40007f3e0ff */
[----:B------:R-:W-:Y:S01]  /*0d10*/  LDGSTS.E.BYPASS.128 [R35+0x6000], desc[UR22][R30.64] ;  /* 0x060000001e237fae */ /* 0x000fe2000b901c56 */
[----:B------:R-:W-:Y:S02]  /*0d20*/  IADD3 R19, P0, R26, 0x80, RZ ;  /* 0x000000801a137810 */ /* 0x000fe40007f1e0ff */
[----:B------:R-:W-:Y:S01]  /*0d30*/  IMAD.X R20, RZ, RZ, R25, P1 ;  /* 0x000000ffff147224 */ /* 0x000fe200008e0619 */
[----:B------:R-:W0:Y:S01]  /*0d40*/  LDGDEPBAR ;  /* 0x00000000000079af */ /* 0x000e220000000000 */
[----:B------:R-:W-:Y:S01]  /*0d50*/  BAR.SYNC.DEFER_BLOCKING 0x0 ;  /* 0x0000000000007b1d */ /* 0x000fe20000010000 */
[----:B------:R-:W-:Y:S01]  /*0d60*/  IMAD.X R22, RZ, RZ, R27, P0 ;  /* 0x000000ffff167224 */ /* 0x000fe200000e061b */
[----:B------:R-:W-:Y:S02]  /*0d70*/  IADD3 R21, P1, R28, 0x80, RZ ;  /* 0x000000801c157810 */ /* 0x000fe40007f3e0ff */
[----:B------:R-:W-:-:S03]  /*0d80*/  IADD3 R23, P0, R30, 0x80, RZ ;  /* 0x000000801e177810 */ /* 0x000fc60007f1e0ff */
[----:B------:R-:W-:Y:S02]  /*0d90*/  IMAD.X R88, RZ, RZ, R29, P1 ;  /* 0x000000ffff587224 */ /* 0x000fe400008e061d */
[----:B------:R-:W-:Y:S01]  /*0da0*/  IMAD.X R89, RZ, RZ, R31, P0 ;  /* 0x000000ffff597224 */ /* 0x000fe200000e061f */
[----:B------:R-:W-:Y:S01]  /*0db0*/  @!PT LDS RZ, [RZ] ;  /* 0x00000000fffff984 */ /* 0x000fe20000000800 */
[----:B------:R-:W-:Y:S01]  /*0dc0*/  @!PT LDS RZ, [RZ] ;  /* 0x00000000fffff984 */ /* 0x000fe20000000800 */
[----:B------:R-:W-:Y:S01]  /*0dd0*/  @!PT LDS RZ, [RZ] ;  /* 0x00000000fffff984 */ /* 0x000fe20000000800 */
[----:B------:R-:W-:Y:S04]  /*0de0*/  LDGSTS.E.BYPASS.128 [R33+0x2000], desc[UR22][R14.64+0x40] ;  /* 0x020000400e217fae */ /* 0x000fe8000b901c56 */
[----:B------:R-:W-:Y:S04]  /*0df0*/  LDGSTS.E.BYPASS.128 [R35+0x2000], desc[UR22][R16.64+0x40] ;  /* 0x0200004010237fae */ /* 0x000fe8000b901c56 */
[----:B------:R2:W-:Y:S04]  /*0e00*/  LDGSTS.E.BYPASS.128 [R37+0x2000], desc[UR22][R24.64+0x40] ;  /* 0x0200004018257fae */ /* 0x0005e8000b901c56 */
[----:B------:R3:W-:Y:S04]  /*0e10*/  LDGSTS.E.BYPASS.128 [R39+0x2000], desc[UR22][R26.64+0x40] ;  /* 0x020000401a277fae */ /* 0x0007e8000b901c56 */
[----:B------:R-:W0:Y:S04]  /*0e20*/  LDGDEPBAR ;  /* 0x00000000000079af */ /* 0x000e280000000000 */
[----:B------:R4:W-:Y:S01]  /*0e30*/  LDGSTS.E.BYPASS.128 [R33+0x7000], desc[UR22][R28.64+0x40] ;  /* 0x070000401c217fae */ /* 0x0009e2000b901c56 */
[----:B--2---:R-:W-:-:S02]  /*0e40*/  CS2R R24, SRZ ;  /* 0x0000000000187805 */ /* 0x004fc4000001ff00 */
[----:B------:R-:W-:Y:S01]  /*0e50*/  CS2R R36, SRZ ;  /* 0x0000000000247805 */ /* 0x000fe2000001ff00 */
[----:B------:R2:W-:Y:S01]  /*0e60*/  LDGSTS.E.BYPASS.128 [R35+0x7000], desc[UR22][R30.64+0x40] ;  /* 0x070000401e237fae */ /* 0x0005e2000b901c56 */
[----:B---3--:R-:W-:Y:S02]  /*0e70*/  CS2R R26, SRZ ;  /* 0x00000000001a7805 */ /* 0x008fe4000001ff00 */
[----:B------:R-:W-:Y:S01]  /*0e80*/  CS2R R38, SRZ ;  /* 0x0000000000267805 */ /* 0x000fe2000001ff00 */
[----:B------:R-:W0:Y:S01]  /*0e90*/  LDGDEPBAR ;  /* 0x00000000000079af */ /* 0x000e220000000000 */
[----:B-1--4-:R-:W-:Y:S02]  /*0ea0*/  CS2R R28, SRZ ;  /* 0x00000000001c7805 */ /* 0x012fe4000001ff00 */
[----:B------:R-:W-:Y:S02]  /*0eb0*/  CS2R R32, SRZ ;  /* 0x0000000000207805 */ /* 0x000fe4000001ff00 */
[----:B--2---:R-:W-:-:S02]  /*0ec0*/  CS2R R30, SRZ ;  /* 0x00000000001e7805 */ /* 0x004fc4000001ff00 */
[----:B------:R-:W-:-:S07]  /*0ed0*/  CS2R R34, SRZ ;  /* 0x0000000000227805 */ /* 0x000fce000001ff00 */
.L_x_0:
[----:B------:R-:W1:Y:S01]  /*0ee0*/  SHFL.IDX PT, R14, R90, RZ, 0x1f ;  /* 0x00001fff5a0e7589 */ /* 0x000e6200000e0000 */
[----:B------:R-:W-:Y:S01]  /*0ef0*/  UIADD3 UR6, UR6, 0x1, URZ ;  /* 0x0000000106067890 */ /* 0x000fe2000fffe03f */
[----:B------:R-:W-:-:S04]  /*0f00*/  DEPBAR.LE SB0, 0x2 ;  /* 0x000080800000791a */ /* 0x000fc80000000000 */
[----:B------:R-:W-:Y:S01]  /*0f10*/  UISETP.GE.AND UP0, UPT, UR6, 0x3, UPT ;  /* 0x000000030600788c */ /* 0x000fe2000bf06270 */
[----:B------:R-:W-:Y:S01]  /*0f20*/  BAR.SYNC.DEFER_BLOCKING 0x0 ;  /* 0x0000000000007b1d */ /* 0x000fe20000010000 */
[----:B------:R-:W-:Y:S01]  /*0f30*/  UIADD3 UR19, UR19, 0x1, URZ ;  /* 0x0000000113137890 */ /* 0x000fe2000fffe03f */
[----:B------:R-:W-:Y:S01]  /*0f40*/  VIADD R92, R92, 0x20 ;  /* 0x000000205c5c7836 */ /* 0x000fe20000000000 */
[----:B------:R-:W-:-:S03]  /*0f50*/  USEL UR20, UR6, URZ, !UP0 ;  /* 0x0000003f06147287 */ /* 0x000fc6000c000000 */
[----:B------:R-:W-:Y:S01]  /*0f60*/  UMOV UR11, 0x80000020 ;  /* 0x80000020000b7882 */ /* 0x000fe20000000000 */
[----:B------:R-:W-:Y:S01]  /*0f70*/  ULEA UR6, UR20, UR18, 0xd ;  /* 0x0000001214067291 */ /* 0x000fe2000f8e683f */
[----:B------:R-:W-:Y:S01]  /*0f80*/  ISETP.GE.U32.AND P0, PT, R92, 0xbc0, PT ;  /* 0x00000bc05c00780c */ /* 0x000fe20003f06070 */
[----:B------:R-:W-:Y:S01]  /*0f90*/  UMOV UR12, 0x2000002 ;  /* 0x02000002000c7882 */ /* 0x000fe20000000000 */
[----:B------:R-:W-:Y:S01]  /*0fa0*/  UMOV UR13, 0x80000020 ;  /* 0x80000020000d7882 */ /* 0x000fe20000000000 */
[----:B------:R-:W-:Y:S02]  /*0fb0*/  USHF.R.U32.HI UR8, URZ, 0x4, UR6 ;  /* 0x000000043f087899 */ /* 0x000fe40008011606 */
[----:B------:R-:W-:Y:S02]  /*0fc0*/  ULEA UR6, UR20, UR21, 0xc ;  /* 0x0000001514067291 */ /* 0x000fe4000f8e603f */
[----:B------:R-:W-:Y:S01]  /*0fd0*/  ULOP3.LUT UR8, UR8, 0x3fff, URZ, 0xc0, !UPT ;  /* 0x00003fff08087892 */ /* 0x000fe2000f8ec03f */
[----:B-1----:R-:W-:Y:S01]  /*0fe0*/  R2UR UR7, R14 ;  /* 0x000000000e0772ca */ /* 0x002fe200000e0000 */
[----:B------:R-:W-:Y:S01]  /*0ff0*/  USHF.R.U32.HI UR6, URZ, 0x4, UR6 ;  /* 0x000000043f067899 */ /* 0x000fe20008011606 */
[----:B------:R-:W-:Y:S01]  /*1000*/  IADD3 R14, P1, R10, UR4, RZ ;  /* 0x000000040a0e7c10 */ /* 0x000fe2000ff3e0ff */
[----:B------:R-:W-:Y:S01]  /*1010*/  UMOV UR14, 0x1000002 ;  /* 0x01000002000e7882 */ /* 0x000fe20000000000 */
[----:B------:R-:W-:Y:S01]  /*1020*/  UMOV UR15, 0x80000020 ;  /* 0x80000020000f7882 */ /* 0x000fe20000000000 */
[----:B------:R-:W-:Y:S01]  /*1030*/  ULOP3.LUT UR6, UR6, 0x3fff, URZ, 0xc0, !UPT ;  /* 0x00003fff06067892 */ /* 0x000fe2000f8ec03f */
[----:B------:R-:W-:Y:S01]  /*1040*/  IADD3.X R15, R12, UR5, RZ, P1, !PT ;  /* 0x000000050c0f7c10 */ /* 0x000fe20008ffe4ff */
[----:B------:R-:W-:Y:S01]  /*1050*/  WARPGROUP.ARRIVE ;  /* 0x00000000000079c5 */ /* 0x000fe20000000000 */
[----:B------:R-:W-:Y:S01]  /*1060*/  IADD3 R16, P1, R11, UR4, RZ ;  /* 0x000000040b107c10 */ /* 0x000fe2000ff3e0ff */
[----:B------:R-:W-:-:S03]  /*1070*/  ULOP3.LUT UR10, UR6, 0x1000000, URZ, 0xfc, !UPT ;  /* 0x01000000060a7892 */ /* 0x000fc6000f8efc3f */
[----:B------:R-:W-:Y:S01]  /*1080*/  IADD3.X R17, R18, UR5, RZ, P1, !PT ;  /* 0x0000000512117c10 */ /* 0x000fe20008ffe4ff */
[----:B------:R-:W-:-:S04]  /*1090*/  USHF.L.U32 UR7, UR7, 0x6, URZ ;  /* 0x0000000607077899 */ /* 0x000fc8000800063f */
[----:B------:R-:W-:-:S04]  /*10a0*/  ULOP3.LUT UR7, UR7, 0xc0, URZ, 0xc0, !UPT ;  /* 0x000000c007077892 */ /* 0x000fc8000f8ec03f */
[----:B------:R-:W-:-:S03]  /*10b0*/  UIADD3 UR16, UP0, UR7, UR8, URZ ;  /* 0x0000000807107290 */ /* 0x000fc6000ff1e03f */
[----:B------:R-:W-:Y:S01]  /*10c0*/  UMOV UR7, URZ ;  /* 0x0000003f00077c82 */ /* 0x000fe20008000000 */
[----:B------:R-:W-:Y:S02]  /*10d0*/  UIADD3.X UR17, URZ, URZ, URZ, UP0, !UPT ;  /* 0x0000003f3f117290 */ /* 0x000fe400087fe43f */
[----:B------:R-:W-:Y:S02]  /*10e0*/  ULOP3.LUT UR8, UR16, 0x2000000, URZ, 0xfc, !UPT ;  /* 0x0200000010087892 */ /* 0x000fe4000f8efc3f */
[----:B------:R-:W-:Y:S02]  /*10f0*/  ULOP3.LUT UR9, UR17, 0x80000020, URZ, 0xfc, !UPT ;  /* 0x8000002011097892 */ /* 0x000fe4000f8efc3f */
[----:B------:R-:W-:Y:S02]  /*1100*/  UIADD3.64 UR14, UR6, UR14, URZ ;  /* 0x0000000e060e7297 */ /* 0x000fe4000fffe03f */
[----:B------:R-:W-:Y:S02]  /*1110*/  UIADD3.64 UR12, UR16, UR12, URZ ;  /* 0x0000000c100c7297 */ /* 0x000fe4000fffe03f */
[----:B------:R-:W-:-:S03]  /*1120*/  UISETP.GE.AND UP0, UPT, UR19, 0x3, UPT ;  /* 0x000000031300788c */ /* 0x000fc6000bf06270 */
[----:B------:R-:W-:Y:S01]  /*1130*/  HGMMA.64x64x16.F32.BF16 R56, gdesc[UR8], R56 ;  /* 0x00e00000083879f0 */ /* 0x000fe20008701838 */
[----:B------:R-:W-:Y:S01]  /*1140*/  UMOV UR8, 0x2000100 ;  /* 0x0200010000087882 */ /* 0x000fe20000000000 */
[----:B------:R-:W-:Y:S01]  /*1150*/  UMOV UR9, 0x80000020 ;  /* 0x8000002000097882 */ /* 0x000fe20000000000 */
[----:B------:R-:W-:Y:S02]  /*1160*/  USEL UR19, UR19, URZ, !UP0 ;  /* 0x0000003f13137287 */ /* 0x000fe4000c000000 */
[----:B------:R-:W-:Y:S02]  /*1170*/  UIADD3.64 UR8, UR16, UR8, URZ ;  /* 0x0000000810087297 */ /* 0x000fe4000fffe03f */
[----:B------:R-:W-:-:S06]  /*1180*/  ULEA UR6, UR19, UR18, 0xd ;  /* 0x0000001213067291 */ /* 0x000fcc000f8e683f */
[----:B------:R-:W-:Y:S01]  /*1190*/  LEA R93, R5, UR6, 0x1 ;  /* 0x00000006055d7c11 */ /* 0x000fe2000f8e08ff */
[----:B------:R-:W-:Y:S04]  /*11a0*/  HGMMA.64x64x16.F32.BF16 R56, gdesc[UR12], R56 ;  /* 0x00e000000c3879f0 */ /* 0x000fe80008701838 */
[----:B------:R-:W-:Y:S01]  /*11b0*/  HGMMA.64x64x16.F32.BF16 R24, gdesc[UR8], R24 ;  /* 0x00e00000081879f0 */ /* 0x000fe20008701818 */
[----:B------:R-:W-:Y:S01]  /*11c0*/  UMOV UR12, 0x2000102 ;  /* 0x02000102000c7882 */ /* 0x000fe20000000000 */
[----:B------:R-:W-:Y:S02]  /*11d0*/  UMOV UR13, 0x80000020 ;  /* 0x80000020000d7882 */ /* 0x000fe40000000000 */
[----:B------:R-:W-:-:S09]  /*11e0*/  UIADD3.64 UR12, UR16, UR12, URZ ;  /* 0x0000000c100c7297 */ /* 0x000fd2000fffe03f */
[----:B------:R-:W-:Y:S03]  /*11f0*/  HGMMA.64x64x16.F32.BF16 R24, gdesc[UR12], R24, gsb0 ;  /* 0x00e000000c1879f0 */ /* 0x000fe60008001818 */
[----:B------:R-:W-:Y:S02]  /*1200*/  WARPGROUP.DEPBAR.LE gsb0, 0x1 ;  /* 0x00008000000079c5 */ /* 0x000fe40000010100 */
[----:B------:R-:W-:Y:S06]  /*1210*/  BAR.SYNC.DEFER_BLOCKING 0x0 ;  /* 0x0000000000007b1d */ /* 0x000fec0000010000 */
[----:B------:R-:W-:Y:S01]  /*1220*/  @!PT LDS RZ, [RZ] ;  /* 0x00000000fffff984 */ /* 0x000fe20000000800 */
[----:B------:R-:W-:Y:S01]  /*1230*/  @!PT LDS RZ, [RZ] ;  /* 0x00000000fffff984 */ /* 0x000fe20000000800 */
[----:B------:R-:W-:Y:S01]  /*1240*/  @!PT LDS RZ, [RZ] ;  /* 0x00000000fffff984 */ /* 0x000fe20000000800 */
[----:B------:R1:W-:Y:S02]  /*1250*/  LDGSTS.E.BYPASS.128 [R93], desc[UR22][R14.64], !P0 ;  /* 0x000000000e5d7fae */ /* 0x0003e4000c101c56 */
[----:B-1----:R-:W-:-:S05]  /*1260*/  LEA R93, R7, UR6, 0x1 ;  /* 0x00000006075d7c11 */ /* 0x002fca000f8e08ff */
[----:B------:R1:W-:Y:S02]  /*1270*/  LDGSTS.E.BYPASS.128 [R93], desc[UR22][R16.64], !P0 ;  /* 0x00000000105d7fae */ /* 0x0003e4000c101c56 */
[----:B-1----:R-:W-:Y:S02]  /*1280*/  IADD3 R16, P1, R13, UR4, RZ ;  /* 0x000000040d107c10 */ /* 0x002fe4000ff3e0ff */
[----:B------:R-:W-:Y:S02]  /*1290*/  LEA R93, R8, UR6, 0x1 ;  /* 0x00000006085d7c11 */ /* 0x000fe4000f8e08ff */
[----:B------:R-:W-:Y:S02]  /*12a0*/  IADD3.X R17, R20, UR5, RZ, P1, !PT ;  /* 0x0000000514117c10 */ /* 0x000fe40008ffe4ff */
[----:B------:R-:W-:-:S03]  /*12b0*/  IADD3 R14, P1, R19, UR4, RZ ;  /* 0x00000004130e7c10 */ /* 0x000fc6000ff3e0ff */
[----:B------:R1:W-:Y:S01]  /*12c0*/  LDGSTS.E.BYPASS.128 [R93], desc[UR22][R16.64], !P0 ;  /* 0x00000000105d7fae */ /* 0x0003e2000c101c56 */
[----:B------:R-:W-:Y:S02]  /*12d0*/  IADD3.X R15, R22, UR5, RZ, P1, !PT ;  /* 0x00000005160f7c10 */ /* 0x000fe40008ffe4ff */
[----:B-1----:R-:W-:Y:S01]  /*12e0*/  LEA R93, R9, UR6, 0x1 ;  /* 0x00000006095d7c11 */ /* 0x002fe2000f8e08ff */
[----:B------:R-:W-:-:S04]  /*12f0*/  ULEA UR6, UR19, UR21, 0xc ;  /* 0x0000001513067291 */ /* 0x000fc8000f8e603f */
[----:B------:R1:W-:Y:S04]  /*1300*/  LDGSTS.E.BYPASS.128 [R93], desc[UR22][R14.64], !P0 ;  /* 0x000000000e5d7fae */ /* 0x0003e8000c101c56 */
[----:B------:R-:W0:Y:S01]  /*1310*/  LDGDEPBAR ;  /* 0x00000000000079af */ /* 0x000e220000000000 */
[----:B-1----:R-:W-:Y:S02]  /*1320*/  IADD3 R14, P1, R21, UR4, RZ ;  /* 0x00000004150e7c10 */ /* 0x002fe4000ff3e0ff */
[----:B------:R-:W-:Y:S02]  /*1330*/  LEA R93, R5, UR6, 0x1 ;  /* 0x00000006055d7c11 */ /* 0x000fe4000f8e08ff */
[----:B------:R-:W-:Y:S02]  /*1340*/  IADD3.X R15, R88, UR5, RZ, P1, !PT ;  /* 0x00000005580f7c10 */ /* 0x000fe40008ffe4ff */
[----:B------:R-:W-:Y:S01]  /*1350*/  IADD3 R16, P1, R23, UR4, RZ ;  /* 0x0000000417107c10 */ /* 0x000fe2000ff3e0ff */
[----:B------:R-:W-:-:S02]  /*1360*/  UIADD3 UR4, UP0, UR4, 0x40, URZ ;  /* 0x0000004004047890 */ /* 0x000fc4000ff1e03f */
[----:B------:R1:W-:Y:S01]  /*1370*/  LDGSTS.E.BYPASS.128 [R93], desc[UR22][R14.64], !P0 ;  /* 0x000000000e5d7fae */ /* 0x0003e2000c101c56 */
[----:B------:R-:W-:Y:S01]  /*1380*/  IADD3.X R17, R89, UR5, RZ, P1, !PT ;  /* 0x0000000559117c10 */ /* 0x000fe20008ffe4ff */
[----:B------:R-:W-:Y:S01]  /*1390*/  UIADD3.X UR5, URZ, UR5, URZ, UP0, !UPT ;  /* 0x000000053f057290 */ /* 0x000fe200087fe43f */
[----:B-1----:R-:W-:Y:S01]  /*13a0*/  LEA R15, R7, UR6, 0x1 ;  /* 0x00000006070f7c11 */ /* 0x002fe2000f8e08ff */
[----:B------:R-:W-:-:S04]  /*13b0*/  UMOV UR6, UR20 ;  /* 0x0000001400067c82 */ /* 0x000fc80008000000 */
[----:B------:R1:W-:Y:S01]  /*13c0*/  LDGSTS.E.BYPASS.128 [R15], desc[UR22][R16.64], !P0 ;  /* 0x00000000100f7fae */ /* 0x0003e2000c101c56 */
[----:B------:R-:W-:-:S03]  /*13d0*/  ISETP.GE.U32.AND P0, PT, R92, 0xbe0, PT ;  /* 0x00000be05c00780c */ /* 0x000fc60003f06070 */
[----:B------:R-:W0:Y:S10]  /*13e0*/  LDGDEPBAR ;  /* 0x00000000000079af */ /* 0x000e340000000000 */
[----:B-1----:R-:W-:Y:S05]  /*13f0*/  @!P0 BRA `(.L_x_0) ;  /* 0xfffffff800b88947 */ /* 0x002fea000383ffff */
[----:B------:R-:W-:Y:S02]  /*1400*/  WARPGROUP.DEPBAR.LE gsb0, 0x0 ;  /* 0x00008000000079c5 */ /* 0x000fe40000010000 */
[----:B------:R-:W-:Y:S01]  /*1410*/  SHF.R.U32.HI R7, RZ, 0x2, R0 ;  /* 0x00000002ff077819 */ /* 0x000fe20000011600 */
[----:B------:R-:W-:-:S04]  /*1420*/  DEPBAR.LE SB0, 0x0 ;  /* 0x000080000000791a */ /* 0x000fc80000000000 */
[----:B------:R-:W-:Y:S01]  /*1430*/  LOP3.LUT R91, R91, 0x3, RZ, 0xc0, !PT ;  /* 0x000000035b5b7812 */ /* 0x000fe200078ec0ff */
[----:B------:R-:W-:Y:S01]  /*1440*/  IMAD.SHL.U32 R5, R0, 0x2, RZ ;  /* 0x0000000200057824 */ /* 0x000fe200078e00ff */
[----:B------:R-:W-:Y:S02]  /*1450*/  SHF.R.U32.HI R9, RZ, 0x3, R0 ;  /* 0x00000003ff097819 */ /* 0x000fe40000011600 */
[----:B------:R-:W-:Y:S01]  /*1460*/  SGXT.U32 R0, R7, 0x3 ;  /* 0x000000030700781a */ /* 0x000fe20000000000 */
[----:B------:R-:W-:Y:S01]  /*1470*/  IMAD.SHL.U32 R7, R91, 0x10, RZ ;  /* 0x000000105b077824 */ /* 0x000fe200078e00ff */
[----:B------:R-:W-:Y:S01]  /*1480*/  SGXT.U32 R9, R9, 0x2 ;  /* 0x000000020909781a */ /* 0x000fe20000000000 */
[----:B------:R-:W-:Y:S01]  /*1490*/  IMAD.SHL.U32 R10, R91, 0x4, RZ ;  /* 0x000000045b0a7824 */ /* 0x000fe200078e00ff */
[----:B------:R-:W-:Y:S02]  /*14a0*/  LOP3.LUT R5, R5, 0x6, RZ, 0xc0, !PT ;  /* 0x0000000605057812 */ /* 0x000fe400078ec0ff */
[----:B------:R-:W-:-:S02]  /*14b0*/  LOP3.LUT R8, R7, R0, RZ, 0xfc, !PT ;  /* 0x0000000007087212 */ /* 0x000fc400078efcff */
[----:B------:R-:W-:Y:S02]  /*14c0*/  LOP3.LUT R9, R10, R9, RZ, 0xfc, !PT ;  /* 0x000000090a097212 */ /* 0x000fe400078efcff */
[----:B------:R-:W-:Y:S01]  /*14d0*/  LOP3.LUT R0, R3, 0x38, RZ, 0xc0, !PT ;  /* 0x0000003803007812 */ /* 0x000fe200078ec0ff */
[----:B------:R-:W-:Y:S01]  /*14e0*/  IMAD R5, R8, 0x48, R5 ;  /* 0x0000004808057824 */ /* 0x000fe200078e0205 */
[----:B------:R-:W-:Y:S02]  /*14f0*/  LOP3.LUT R3, R6, 0x38, R3, 0xf8, !PT ;  /* 0x0000003806037812 */ /* 0x000fe400078ef803 */
[----:B------:R-:W1:Y:S01]  /*1500*/  LDC.64 R6, c[0x0][0x210] ;  /* 0x00008400ff067b82 */ /* 0x000e620000000a00 */
[----:B------:R-:W-:Y:S01]  /*1510*/  IMAD R9, R9, 0x48, R0 ;  /* 0x0000004809097824 */ /* 0x000fe200078e0200 */
[----:B------:R-:W-:-:S06]  /*1520*/  LEA R0, R5, UR18, 0x2 ;  /* 0x0000001205007c11 */ /* 0x000fcc000f8e10ff */
[----:B------:R-:W-:Y:S01]  /*1530*/  BAR.SYNC.DEFER_BLOCKING 0x0 ;  /* 0x0000000000007b1d */ /* 0x000fe20000010000 */
[----:B------:R-:W-:Y:S02]  /*1540*/  ISETP.GE.AND P0, PT, R3, 0xc00, PT ;  /* 0x00000c000300780c */ /* 0x000fe40003f06270 */
[----:B------:R-:W-:Y:S02]  /*1550*/  LEA R5, R9, UR18, 0x2 ;  /* 0x0000001209057c11 */ /* 0x000fe4000f8e10ff */
[----:B------:R-:W-:Y:S01]  /*1560*/  ISETP.LT.AND P1, PT, R4, R2, !P0 ;  /* 0x000000020400720c */ /* 0x000fe20004721270 */
[----:B------:R-:W-:Y:S04]  /*1570*/  STS.64 [R0], R56 ;  /* 0x0000003800007388 */ /* 0x000fe80000000a00 */
[----:B------:R-:W-:Y:S04]  /*1580*/  STS.64 [R0+0x900], R58 ;  /* 0x0009003a00007388 */ /* 0x000fe80000000a00 */
[----:B------:R-:W-:Y:S04]  /*1590*/  STS.64 [R0+0x20], R60 ;  /* 0x0000203c00007388 */ /* 0x000fe80000000a00 */
[----:B------:R-:W-:Y:S04]  /*15a0*/  STS.64 [R0+0x920], R62 ;  /* 0x0009203e00007388 */ /* 0x000fe80000000a00 */
[----:B------:R-:W-:Y:S04]  /*15b0*/  STS.64 [R0+0x40], R64 ;  /* 0x0000404000007388 */ /* 0x000fe80000000a00 */
[----:B------:R-:W-:Y:S04]  /*15c0*/  STS.64 [R0+0x940], R66 ;  /* 0x0009404200007388 */ /* 0x000fe80000000a00 */
[----:B------:R-:W-:Y:S04]  /*15d0*/  STS.64 [R0+0x60], R68 ;  /* 0x0000604400007388 */ /* 0x000fe80000000a00 */
[----:B------:R-:W-:Y:S04]  /*15e0*/  STS.64 [R0+0x960], R70 ;  /* 0x0009604600007388 */ /* 0x000fe80000000a00 */
[----:B------:R2:W-:Y:S04]  /*15f0*/  STS.64 [R0+0x80], R72 ;  /* 0x0000804800007388 */ /* 0x0005e80000000a00 */
[----:B------:R3:W-:Y:S04]  /*1600*/  STS.64 [R0+0x980], R74 ;  /* 0x0009804a00007388 */ /* 0x0007e80000000a00 */
[----:B------:R1:W-:Y:S04]  /*1610*/  STS.64 [R0+0xa0], R76 ;  /* 0x0000a04c00007388 */ /* 0x0003e80000000a00 */
[----:B------:R-:W-:Y:S01]  /*1620*/  STS.64 [R0+0x9a0], R78 ;  /* 0x0009a04e00007388 */ /* 0x000fe20000000a00 */
[----:B--2---:R-:W-:-:S03]  /*1630*/  CS2R R72, SRZ ;  /* 0x0000000000487805 */ /* 0x004fc6000001ff00 */
[----:B------:R-:W-:Y:S01]  /*1640*/  STS.64 [R0+0xc0], R80 ;  /* 0x0000c05000007388 */ /* 0x000fe20000000a00 */
[----:B---3--:R-:W-:-:S03]  /*1650*/  CS2R R74, SRZ ;  /* 0x00000000004a7805 */ /* 0x008fc6000001ff00 */
[----:B------:R-:W-:Y:S01]  /*1660*/  STS.64 [R0+0x9c0], R82 ;  /* 0x0009c05200007388 */ /* 0x000fe20000000a00 */
[----:B-1----:R-:W-:-:S03]  /*1670*/  IMAD.WIDE R76, R3, 0x2, R6 ;  /* 0x00000002034c7825 */ /* 0x002fc600078e0206 */
[----:B------:R-:W-:Y:S04]  /*1680*/  STS.64 [R0+0xe0], R84 ;  /* 0x0000e05400007388 */ /* 0x000fe80000000a00 */
[----:B------:R-:W-:Y:S01]  /*1690*/  STS.64 [R0+0x9e0], R86 ;  /* 0x0009e05600007388 */ /* 0x000fe20000000a00 */
[----:B------:R-:W-:Y:S06]  /*16a0*/  BAR.SYNC.DEFER_BLOCKING 0x0 ;  /* 0x0000000000007b1d */ /* 0x000fec0000010000 */
[----:B------:R-:W1:Y:S04]  /*16b0*/  LDS.128 R68, [R5] ;  /* 0x0000000005447984 */ /* 0x000e680000000c00 */
[----:B------:R-:W2:Y:S04]  /*16c0*/  LDS.128 R64, [R5+0x10] ;  /* 0x0000100005407984 */ /* 0x000ea80000000c00 */
[----:B------:R-:W-:Y:S04]  /*16d0*/  LDS.128 R8, [R5+0x1200] ;  /* 0x0012000005087984 */ /* 0x000fe80000000c00 */
[----:B------:R-:W-:Y:S04]  /*16e0*/  LDS.128 R12, [R5+0x1210] ;  /* 0x00121000050c7984 */ /* 0x000fe80000000c00 */
[----:B------:R-:W3:Y:S04]  /*16f0*/  LDS.128 R16, [R5+0x2400] ;  /* 0x0024000005107984 */ /* 0x000ee80000000c00 */
[----:B------:R-:W4:Y:S04]  /*1700*/  LDS.128 R20, [R5+0x2410] ;  /* 0x0024100005147984 */ /* 0x000f280000000c00 */
[----:B------:R-:W-:Y:S04]  /*1710*/  LDS.128 R56, [R5+0x3600] ;  /* 0x0036000005387984 */ /* 0x000fe80000000c00 */
[----:B------:R-:W5:Y:S01]  /*1720*/  LDS.128 R60, [R5+0x3610] ;  /* 0x00361000053c7984 */ /* 0x000f620000000c00 */
[----:B------:R-:W-:Y:S06]  /*1730*/  BAR.SYNC.DEFER_BLOCKING 0x0 ;  /* 0x0000000000007b1d */ /* 0x000fec0000010000 */
[----:B------:R1:W-:Y:S04]  /*1740*/  STS.64 [R0], R24 ;  /* 0x0000001800007388 */ /* 0x0003e80000000a00 */
[----:B------:R-:W-:Y:S04]  /*1750*/  STS.64 [R0+0x900], R26 ;  /* 0x0009001a00007388 */ /* 0x000fe80000000a00 */
[----:B------:R2:W-:Y:S04]  /*1760*/  STS.64 [R0+0x20], R28 ;  /* 0x0000201c00007388 */ /* 0x0005e80000000a00 */
[----:B------:R2:W-:Y:S01]  /*1770*/  STS.64 [R0+0x920], R30 ;  /* 0x0009201e00007388 */ /* 0x0005e20000000a00 */
[----:B------:R-:W-:-:S02]  /*1780*/  LOP3.LUT R7, R4, 0x10, RZ, 0xfc, !PT ;  /* 0x0000001004077812 */ /* 0x000fc400078efcff */
[----:B-1----:R-:W-:Y:S01]  /*1790*/  P2R R24, PR, RZ, 0x2 ;  /* 0x00000002ff187803 */ /* 0x002fe20000000000 */
[----:B------:R-:W-:Y:S04]  /*17a0*/  STS.64 [R0+0x40], R32 ;  /* 0x0000402000007388 */ /* 0x000fe80000000a00 */
[----:B------:R-:W-:Y:S04]  /*17b0*/  STS.64 [R0+0x940], R34 ;  /* 0x0009402200007388 */ /* 0x000fe80000000a00 */
[----:B------:R1:W-:Y:S04]  /*17c0*/  STS.64 [R0+0x60], R36 ;  /* 0x0000602400007388 */ /* 0x0003e80000000a00 */
[----:B------:R1:W-:Y:S04]  /*17d0*/  STS.64 [R0+0x960], R38 ;  /* 0x0009602600007388 */ /* 0x0003e80000000a00 */
[----:B------:R-:W-:Y:S04]  /*17e0*/  STS.64 [R0+0x80], R40 ;  /* 0x0000802800007388 */ /* 0x000fe80000000a00 */
[----:B------:R-:W-:Y:S04]  /*17f0*/  STS.64 [R0+0x980], R42 ;  /* 0x0009802a00007388 */ /* 0x000fe80000000a00 */
[----:B------:R1:W-:Y:S04]  /*1800*/  STS.64 [R0+0xa0], R44 ;  /* 0x0000a02c00007388 */ /* 0x0003e80000000a00 */
[----:B------:R1:W-:Y:S04]  /*1810*/  STS.64 [R0+0x9a0], R46 ;  /* 0x0009a02e00007388 */ /* 0x0003e80000000a00 */
[----:B------:R1:W-:Y:S04]  /*1820*/  STS.64 [R0+0xc0], R48 ;  /* 0x0000c03000007388 */ /* 0x0003e80000000a00 */
[----:B------:R1:W-:Y:S04]  /*1830*/  STS.64 [R0+0x9c0], R50 ;  /* 0x0009c03200007388 */ /* 0x0003e80000000a00 */
[----:B------:R1:W-:Y:S04]  /*1840*/  STS.64 [R0+0xe0], R52 ;  /* 0x0000e03400007388 */ /* 0x0003e80000000a00 */
[----:B------:R1:W-:Y:S01]  /*1850*/  STS.64 [R0+0x9e0], R54 ;  /* 0x0009e03600007388 */ /* 0x0003e20000000a00 */
[----:B------:R-:W-:Y:S01]  /*1860*/  BAR.SYNC.DEFER_BLOCKING 0x0 ;  /* 0x0000000000007b1d */ /* 0x000fe20000010000 */
[----:B------:R-:W-:-:S02]  /*1870*/  ISETP.LT.AND P6, PT, R7, R2, !P0 ;  /* 0x000000020700720c */ /* 0x000fc400047c1270 */
[----:B------:R-:W-:Y:S02]  /*1880*/  LOP3.LUT R7, R4, 0x20, RZ, 0xfc, !PT ;  /* 0x0000002004077812 */ /* 0x000fe400078efcff */
[----:B--2---:R-:W-:Y:S02]  /*1890*/  CS2R R28, SRZ ;  /* 0x00000000001c7805 */ /* 0x004fe4000001ff00 */
[----:B------:R-:W-:Y:S02]  /*18a0*/  CS2R R30, SRZ ;  /* 0x00000000001e7805 */ /* 0x000fe4000001ff00 */
[----:B------:R-:W-:Y:S01]  /*18b0*/  ISETP.LT.AND P5, PT, R7, R2, !P0 ;  /* 0x000000020700720c */ /* 0x000fe200047a1270 */
[----:B------:R-:W2:Y:S01]  /*18c0*/  @P1 LDG.E.EL.128 R72, desc[UR22][R76.64] ;  /* 0x000000164c481981 */ /* 0x000ea2000c2e1d00 */
[----:B-1----:R-:W-:Y:S02]  /*18d0*/  CS2R R36, SRZ ;  /* 0x0000000000247805 */ /* 0x002fe4000001ff00 */
[----:B------:R-:W-:Y:S01]  /*18e0*/  CS2R R38, SRZ ;  /* 0x0000000000267805 */ /* 0x000fe2000001ff00 */
[----:B------:R-:W3:Y:S01]  /*18f0*/  @P6 LDG.E.EL.128 R28, desc[UR22][R76.64] ;  /* 0x000000164c1c6981 */ /* 0x000ee2000c2e1d00 */
[----:B------:R-:W-:-:S02]  /*1900*/  CS2R R44, SRZ ;  /* 0x00000000002c7805 */ /* 0x000fc4000001ff00 */
[----:B------:R-:W-:Y:S02]  /*1910*/  CS2R R46, SRZ ;  /* 0x00000000002e7805 */ /* 0x000fe4000001ff00 */
[----:B------:R-:W-:-:S03]  /*1920*/  P2R R78, PR, RZ, 0x40 ;  /* 0x00000040ff4e7803 */ /* 0x000fc60000000000 */
[----:B------:R-:W3:Y:S01]  /*1930*/  @P5 LDG.E.EL.128 R36, desc[UR22][R76.64] ;  /* 0x000000164c245981 */ /* 0x000ee2000c2e1d00 */
[----:B------:R-:W-:Y:S02]  /*1940*/  LOP3.LUT R7, R4, 0x30, RZ, 0xfc, !PT ;  /* 0x0000003004077812 */ /* 0x000fe400078efcff */
[----:B------:R-:W-:Y:S02]  /*1950*/  CS2R R26, SRZ ;  /* 0x00000000001a7805 */ /* 0x000fe4000001ff00 */
[----:B------:R-:W-:Y:S02]  /*1960*/  ISETP.NE.AND P6, PT, R24, RZ, PT ;  /* 0x000000ff1800720c */ /* 0x000fe40003fc5270 */
[----:B------:R-:W-:Y:S02]  /*1970*/  ISETP.LT.AND P4, PT, R7, R2, !P0 ;  /* 0x000000020700720c */ /* 0x000fe40004781270 */
[----:B------:R-:W-:-:S04]  /*1980*/  LOP3.LUT R7, R4, 0x40, RZ, 0xfc, !PT ;  /* 0x0000004004077812 */ /* 0x000fc800078efcff */
[----:B------:R-:W-:Y:S02]  /*1990*/  ISETP.LT.AND P3, PT, R7, R2, !P0 ;  /* 0x000000020700720c */ /* 0x000fe40004761270 */
[----:B------:R-:W-:Y:S02]  /*19a0*/  CS2R R24, SRZ ;  /* 0x0000000000187805 */ /* 0x000fe4000001ff00 */
[----:B------:R-:W-:-:S03]  /*19b0*/  LOP3.LUT R7, R4, 0x50, RZ, 0xfc, !PT ;  /* 0x0000005004077812 */ /* 0x000fc600078efcff */
[----:B------:R-:W4:Y:S01]  /*19c0*/  @P4 LDG.E.EL.128 R44, desc[UR22][R76.64] ;  /* 0x000000164c2c4981 */ /* 0x000f22000c2e1d00 */
[----:B------:R-:W-:Y:S02]  /*19d0*/  ISETP.LT.AND P2, PT, R7, R2, !P0 ;  /* 0x000000020700720c */ /* 0x000fe40004741270 */
[----:B------:R-:W-:-:S03]  /*19e0*/  CS2R R32, SRZ ;  /* 0x0000000000207805 */ /* 0x000fc6000001ff00 */
[----:B------:R-:W4:Y:S01]  /*19f0*/  @P3 LDG.E.EL.128 R24, desc[UR22][R76.64] ;  /* 0x000000164c183981 */ /* 0x000f22000c2e1d00 */
[----:B------:R-:W-:-:S07]  /*1a00*/  CS2R R34, SRZ ;  /* 0x0000000000227805 */ /* 0x000fce000001ff00 */
[----:B------:R-:W4:Y:S01]  /*1a10*/  @P2 LDG.E.EL.128 R32, desc[UR22][R76.64] ;  /* 0x000000164c202981 */ /* 0x000f22000c2e1d00 */
[----:B------:R-:W-:-:S04]  /*1a20*/  LOP3.LUT R7, R4, 0x60, RZ, 0xfc, !PT ;  /* 0x0000006004077812 */ /* 0x000fc800078efcff */
[-C--:B------:R-:W-:Y:S02]  /*1a30*/  ISETP.LT.AND P1, PT, R7, R2.reuse, !P0 ;  /* 0x000000020700720c */ /* 0x080fe40004721270 */
[----:B------:R-:W-:Y:S02]  /*1a40*/  LOP3.LUT R7, R4, 0x70, RZ, 0xfc, !PT ;  /* 0x0000007004077812 */ /* 0x000fe400078efcff */
[----:B------:R-:W-:Y:S02]  /*1a50*/  CS2R R40, SRZ ;  /* 0x0000000000287805 */ /* 0x000fe4000001ff00 */
[----:B------:R-:W-:Y:S02]  /*1a60*/  CS2R R42, SRZ ;  /* 0x00000000002a7805 */ /* 0x000fe4000001ff00 */
[----:B------:R-:W-:Y:S02]  /*1a70*/  ISETP.LT.AND P0, PT, R7, R2, !P0 ;  /* 0x000000020700720c */ /* 0x000fe40004701270 */
[----:B------:R-:W-:-:S02]  /*1a80*/  CS2R R48, SRZ ;  /* 0x0000000000307805 */ /* 0x000fc4000001ff00 */
[----:B------:R-:W-:Y:S01]  /*1a90*/  CS2R R50, SRZ ;  /* 0x0000000000327805 */ /* 0x000fe2000001ff00 */
[----:B------:R-:W1:Y:S01]  /*1aa0*/  LDC.64 R6, c[0x0][0x228] ;  /* 0x00008a00ff067b82 */ /* 0x000e620000000a00 */
[----:B------:R-:W5:Y:S07]  /*1ab0*/  @P1 LDG.E.EL.128 R40, desc[UR22][R76.64] ;  /* 0x000000164c281981 */ /* 0x000f6e000c2e1d00 */
[----:B------:R-:W5:Y:S01]  /*1ac0*/  @P0 LDG.E.EL.128 R48, desc[UR22][R76.64] ;  /* 0x000000164c300981 */ /* 0x000f62000c2e1d00 */
[----:B------:R-:W-:-:S02]  /*1ad0*/  IMAD R3, R4, 0xc00, R3 ;  /* 0x00000c0004037824 */ /* 0x000fc400078e0203 */
[C---:B--2---:R-:W-:Y:S01]  /*1ae0*/  IMAD.U32 R53, R72.reuse, 0x10000, RZ ;  /* 0x0001000048357824 */ /* 0x044fe200078e00ff */
[----:B------:R-:W-:Y:S02]  /*1af0*/  PRMT R72, R72, 0x7632, R72 ;  /* 0x0000763248487816 */ /* 0x000fe40000000048 */
[----:B------:R-:W-:-:S03]  /*1b00*/  PRMT R0, R75, 0x7632, R0 ;  /* 0x000076324b007816 */ /* 0x000fc60000000000 */
[----:B------:R-:W-:Y:S02]  /*1b10*/  IMAD.U32 R72, R72, 0x10000, RZ ;  /* 0x0001000048487824 */ /* 0x000fe400078e00ff */
[----:B------:R-:W-:Y:S01]  /*1b20*/  FADD R52, R68, R53 ;  /* 0x0000003544347221 */ /* 0x000fe20000000000 */
[C---:B------:R-:W-:Y:S01]  /*1b30*/  IMAD.U32 R79, R74.reuse, 0x10000, RZ ;  /* 0x000100004a4f7824 */ /* 0x040fe200078e00ff */
[----:B------:R-:W-:Y:S01]  /*1b40*/  PRMT R74, R74, 0x7632, R74 ;  /* 0x000076324a4a7816 */ /* 0x000fe2000000004a */
[----:B------:R-:W-:Y:S02]  /*1b50*/  IMAD.U32 R55, R73, 0x10000, RZ ;  /* 0x0001000049377824 */ /* 0x000fe400078e00ff */
[----:B------:R-:W-:Y:S01]  /*1b60*/  FADD R69, R69, R72 ;  /* 0x0000004845457221 */ /* 0x000fe20000000000 */
[----:B------:R-:W-:Y:S01]  /*1b70*/  PRMT R73, R73, 0x7632, R73 ;  /* 0x0000763249497816 */ /* 0x000fe20000000049 */
[----:B------:R-:W-:Y:S02]  /*1b80*/  IMAD.U32 R75, R75, 0x10000, RZ ;  /* 0x000100004b4b7824 */ /* 0x000fe400078e00ff */
[----:B------:R-:W-:-:S02]  /*1b90*/  IMAD.U32 R0, R0, 0x10000, RZ ;  /* 0x0001000000007824 */ /* 0x000fc400078e00ff */
[----:B------:R-:W-:Y:S01]  /*1ba0*/  FADD R53, R70, R55 ;  /* 0x0000003746357221 */ /* 0x000fe20000000000 */
[----:B------:R-:W-:Y:S01]  /*1bb0*/  IMAD.U32 R74, R74, 0x10000, RZ ;  /* 0x000100004a4a7824 */ /* 0x000fe200078e00ff */
[----:B------:R-:W-:Y:S01]  /*1bc0*/  F2FP.BF16.F32.PACK_AB R52, R69, R52 ;  /* 0x000000344534723e */ /* 0x000fe200000010ff */
[----:B------:R-:W-:Y:S02]  /*1bd0*/  IMAD.U32 R2, R73, 0x10000, RZ ;  /* 0x0001000049027824 */ /* 0x000fe400078e00ff */
[----:B------:R-:W-:Y:S01]  /*1be0*/  FADD R55, R66, R75 ;  /* 0x0000004b42377221 */ /* 0x000fe20000000000 */
[----:B------:R-:W-:Y:S01]  /*1bf0*/  FADD R0, R67, R0 ;  /* 0x0000000043007221 */ /* 0x000fe20000000000 */
[C---:B---3--:R-:W-:Y:S01]  /*1c00*/  IMAD.U32 R69, R29.reuse, 0x10000, RZ ;  /* 0x000100001d457824 */ /* 0x048fe200078e00ff */
[----:B------:R-:W-:Y:S01]  /*1c10*/  PRMT R29, R29, 0x7632, R29 ;  /* 0x000076321d1d7816 */ /* 0x000fe2000000001d */
[----:B------:R-:W-:Y:S01]  /*1c20*/  FADD R54, R64, R79 ;  /* 0x0000004f40367221 */ /* 0x000fe20000000000 */
[----:B------:R-:W-:Y:S01]  /*1c30*/  FADD R65, R65, R74 ;  /* 0x0000004a41417221 */ /* 0x000fe20000000000 */
[----:B------:R-:W-:Y:S01]  /*1c40*/  FADD R2, R71, R2 ;  /* 0x0000000247027221 */ /* 0x000fe20000000000 */
[----:B------:R-:W-:Y:S01]  /*1c50*/  F2FP.BF16.F32.PACK_AB R55, R0, R55 ;  /* 0x000000370037723e */ /* 0x000fe200000010ff */
[C---:B------:R-:W-:Y:S01]  /*1c60*/  IMAD.U32 R73, R31.reuse, 0x10000, RZ ;  /* 0x000100001f497824 */ /* 0x040fe200078e00ff */
[----:B------:R-:W-:Y:S01]  /*1c70*/  PRMT R31, R31, 0x7632, R31 ;  /* 0x000076321f1f7816 */ /* 0x000fe2000000001f */
[C---:B------:R-:W-:Y:S01]  /*1c80*/  IMAD.U32 R67, R28.reuse, 0x10000, RZ ;  /* 0x000100001c437824 */ /* 0x040fe200078e00ff */
[----:B------:R-:W-:Y:S01]  /*1c90*/  PRMT R28, R28, 0x7632, R28 ;  /* 0x000076321c1c7816 */ /* 0x000fe2000000001c */
[C---:B------:R-:W-:Y:S01]  /*1ca0*/  IMAD.U32 R71, R30.reuse, 0x10000, RZ ;  /* 0x000100001e477824 */ /* 0x040fe200078e00ff */
[----:B------:R-:W-:Y:S01]  /*1cb0*/  PRMT R30, R30, 0x7632, R30 ;  /* 0x000076321e1e7816 */ /* 0x000fe2000000001e */
[----:B------:R-:W-:Y:S01]  /*1cc0*/  IMAD.U32 R0, R29, 0x10000, RZ ;  /* 0x000100001d007824 */ /* 0x000fe200078e00ff */
[----:B------:R-:W-:Y:S01]  /*1cd0*/  F2FP.BF16.F32.PACK_AB R54, R65, R54 ;  /* 0x000000364136723e */ /* 0x000fe200000010ff */
[----:B------:R-:W-:Y:S01]  /*1ce0*/  IMAD.U32 R29, R36, 0x10000, RZ ;  /* 0x00010000241d7824 */ /* 0x000fe200078e00ff */
[----:B------:R-:W-:Y:S01]  /*1cf0*/  F2FP.BF16.F32.PACK_AB R53, R2, R53 ;  /* 0x000000350235723e */ /* 0x000fe200000010ff */
[----:B-1----:R-:W-:Y:S01]  /*1d00*/  IMAD.WIDE R64, R3, 0x2, R6 ;  /* 0x0000000203407825 */ /* 0x002fe200078e0206 */
[----:B------:R-:W-:-:S03]  /*1d10*/  PRMT R36, R36, 0x7632, R36 ;  /* 0x0000763224247816 */ /* 0x000fc60000000024 */
[----:B------:R-:W-:Y:S01]  /*1d20*/  FADD R16, R16, R29 ;  /* 0x0000001d10107221 */ /* 0x000fe20000000000 */
[----:B------:R-:W-:Y:S02]  /*1d30*/  IMAD.U32 R2, R31, 0x10000, RZ ;  /* 0x000100001f027824 */ /* 0x000fe400078e00ff */
[----:B------:R-:W-:Y:S02]  /*1d40*/  IMAD.U32 R28, R28, 0x10000, RZ ;  /* 0x000100001c1c7824 */ /* 0x000fe400078e00ff */
[----:B------:R-:W-:Y:S02]  /*1d50*/  IMAD.U32 R30, R30, 0x10000, RZ ;  /* 0x000100001e1e7824 */ /* 0x000fe400078e00ff */
[C---:B------:R-:W-:Y:S02]  /*1d60*/  IMAD.U32 R29, R37.reuse, 0x10000, RZ ;  /* 0x00010000251d7824 */ /* 0x040fe400078e00ff */
[----:B------:R-:W-:Y:S01]  /*1d70*/  IMAD.U32 R31, R38, 0x10000, RZ ;  /* 0x00010000261f7824 */ /* 0x000fe200078e00ff */
[----:B------:R1:W-:Y:S01]  /*1d80*/  @P6 STG.E.128 desc[UR22][R64.64], R52 ;  /* 0x0000003440006986 */ /* 0x0003e2000c101d16 */
[----:B------:R-:W-:Y:S01]  /*1d90*/  PRMT R37, R37, 0x7632, R37 ;  /* 0x0000763225257816 */ /* 0x000fe20000000025 */
[----:B------:R-:W-:-:S02]  /*1da0*/  IMAD.U32 R36, R36, 0x10000, RZ ;  /* 0x0001000024247824 */ /* 0x000fc400078e00ff */
[----:B------:R-:W-:Y:S01]  /*1db0*/  FADD R11, R11, R0 ;  /* 0x000000000b0b7221 */ /* 0x000fe20000000000 */
[----:B------:R-:W-:Y:S01]  /*1dc0*/  FADD R9, R9, R28 ;  /* 0x0000001c09097221 */ /* 0x000fe20000000000 */
[----:B------:R-:W-:Y:S01]  /*1dd0*/  FADD R13, R13, R30 ;  /* 0x0000001e0d0d7221 */ /* 0x000fe20000000000 */
[----:B------:R-:W-:Y:S01]  /*1de0*/  FADD R18, R18, R29 ;  /* 0x0000001d12127221 */ /* 0x000fe20000000000 */
[----:B----4-:R-:W-:Y:S01]  /*1df0*/  FADD R0, R20, R31 ;  /* 0x0000001f14007221 */ /* 0x010fe20000000000 */
[----:B------:R-:W-:Y:S01]  /*1e00*/  FADD R15, R15, R2 ;  /* 0x000000020f0f7221 */ /* 0x000fe20000000000 */
[----:B------:R-:W2:Y:S01]  /*1e10*/  LDS.128 R28, [R5] ;  /* 0x00000000051c7984 */ /* 0x000ea20000000c00 */
[----:B------:R-:W-:Y:S01]  /*1e20*/  FADD R17, R17, R36 ;  /* 0x0000002411117221 */ /* 0x000fe20000000000 */
[----:B------:R-:W-:Y:S02]  /*1e30*/  PRMT R4, R38, 0x7632, R4 ;  /* 0x0000763226047816 */ /* 0x000fe40000000004 */
[C---:B------:R-:W-:Y:S01]  /*1e40*/  PRMT R20, R39.reuse, 0x7632, R20 ;  /* 0x0000763227147816 */ /* 0x040fe20000000014 */
[----:B-1----:R-:W-:-:S04]  /*1e50*/  IMAD.U32 R53, R39, 0x10000, RZ ;  /* 0x0001000027357824 */ /* 0x002fc800078e00ff */
[----:B------:R-:W-:Y:S01]  /*1e60*/  FADD R2, R22, R53 ;  /* 0x0000003516027221 */ /* 0x000fe20000000000 */
[----:B------:R-:W-:Y:S02]  /*1e70*/  IMAD.U32 R22, R37, 0x10000, RZ ;  /* 0x0001000025167824 */ /* 0x000fe400078e00ff */
[----:B------:R-:W1:Y:S01]  /*1e80*/  LDS.128 R36, [R5+0x10] ;  /* 0x0000100005247984 */ /* 0x000e620000000c00 */
[----:B------:R-:W-:Y:S02]  /*1e90*/  IMAD.U32 R20, R20, 0x10000, RZ ;  /* 0x0001000014147824 */ /* 0x000fe400078e00ff */
[----:B------:R-:W-:Y:S02]  /*1ea0*/  IMAD.U32 R4, R4, 0x10000, RZ ;  /* 0x0001000004047824 */ /* 0x000fe400078e00ff */
[----:B------:R-:W-:Y:S01]  /*1eb0*/  FADD R19, R19, R22 ;  /* 0x0000001613137221 */ /* 0x000fe20000000000 */
[----:B------:R-:W-:Y:S01]  /*1ec0*/  FADD R55, R23, R20 ;  /* 0x0000001417377221 */ /* 0x000fe20000000000 */
[----:B------:R-:W-:-:S02]  /*1ed0*/  FADD R53, R21, R4 ;  /* 0x0000000415357221 */ /* 0x000fc40000000000 */
[----:B------:R-:W3:Y:S01]  /*1ee0*/  LDS.128 R20, [R5+0x1200] ;  /* 0x0012000005147984 */ /* 0x000ee20000000c00 */
[----:B------:R-:W-:Y:S01]  /*1ef0*/  FADD R10, R10, R69 ;  /* 0x000000450a0a7221 */ /* 0x000fe20000000000 */
[----:B------:R-:W-:Y:S01]  /*1f00*/  PRMT R4, R47, 0x7632, R4 ;  /* 0x000076322f047816 */ /* 0x000fe20000000004 */
[C---:B------:R-:W-:Y:S01]  /*1f10*/  IMAD.U32 R65, R44.reuse, 0x10000, RZ ;  /* 0x000100002c417824 */ /* 0x040fe200078e00ff */
[----:B------:R-:W-:Y:S01]  /*1f20*/  PRMT R44, R44, 0x7632, R44 ;  /* 0x000076322c2c7816 */ /* 0x000fe2000000002c */
[C---:B------:R-:W-:Y:S01]  /*1f30*/  IMAD.U32 R69, R46.reuse, 0x10000, RZ ;  /* 0x000100002e457824 */ /* 0x040fe200078e00ff */
[----:B------:R-:W-:Y:S01]  /*1f40*/  PRMT R46, R46, 0x7632, R46 ;  /* 0x000076322e2e7816 */ /* 0x000fe2000000002e */
[----:B------:R-:W-:Y:S01]  /*1f50*/  FADD R8, R8, R67 ;  /* 0x0000004308087221 */ /* 0x000fe20000000000 */
[----:B------:R-:W-:Y:S02]  /*1f60*/  IMAD.U32 R4, R4, 0x10000, RZ ;  /* 0x0001000004047824 */ /* 0x000fe400078e00ff */
[C---:B------:R-:W-:Y:S01]  /*1f70*/  IMAD.U32 R67, R45.reuse, 0x10000, RZ ;  /* 0x000100002d437824 */ /* 0x040fe200078e00ff */
[----:B------:R-:W-:Y:S01]  /*1f80*/  PRMT R45, R45, 0x7632, R45 ;  /* 0x000076322d2d7816 */ /* 0x000fe2000000002d */
[----:B------:R-:W-:-:S02]  /*1f90*/  IMAD.U32 R47, R47, 0x10000, RZ ;  /* 0x000100002f2f7824 */ /* 0x000fc400078e00ff */
[----:B------:R-:W-:Y:S02]  /*1fa0*/  IMAD.U32 R44, R44, 0x10000, RZ ;  /* 0x000100002c2c7824 */ /* 0x000fe400078e00ff */
[----:B------:R-:W-:Y:S02]  /*1fb0*/  IMAD.U32 R46, R46, 0x10000, RZ ;  /* 0x000100002e2e7824 */ /* 0x000fe400078e00ff */
[--C-:B-----5:R-:W-:Y:S01]  /*1fc0*/  FADD R63, R63, R4.reuse ;  /* 0x000000043f3f7221 */ /* 0x120fe20000000000 */
[----:B------:R-:W-:Y:S01]  /*1fd0*/  FADD R56, R56, R65 ;  /* 0x0000004138387221 */ /* 0x000fe20000000000 */
[C---:B------:R-:W-:Y:S01]  /*1fe0*/  PRMT R4, R24.reuse, 0x7632, R4 ;  /* 0x0000763218047816 */ /* 0x040fe20000000004 */
[----:B------:R-:W-:Y:S01]  /*1ff0*/  IMAD.U32 R65, R24, 0x10000, RZ ;  /* 0x0001000018417824 */ /* 0x000fe200078e00ff */
[----:B------:R-:W-:Y:S01]  /*2000*/  PRMT R54, R26, 0x7632, R54 ;  /* 0x000076321a367816 */ /* 0x000fe20000000036 */
[----:B------:R-:W-:Y:S02]  /*2010*/  IMAD.U32 R52, R45, 0x10000, RZ ;  /* 0x000100002d347824 */ /* 0x000fe400078e00ff */
[----:B------:R-:W-:Y:S01]  /*2020*/  FADD R62, R62, R47 ;  /* 0x0000002f3e3e7221 */ /* 0x000fe20000000000 */
[----:B------:R-:W-:Y:S01]  /*2030*/  FADD R57, R57, R44 ;  /* 0x0000002c39397221 */ /* 0x000fe20000000000 */
[----:B------:R-:W-:Y:S01]  /*2040*/  FADD R61, R61, R46 ;  /* 0x0000002e3d3d7221 */ /* 0x000fe20000000000 */
[----:B------:R-:W-:Y:S01]  /*2050*/  PRMT R24, R25, 0x7632, R24 ;  /* 0x0000763219187816 */ /* 0x000fe20000000018 */
[----:B------:R-:W-:Y:S01]  /*2060*/  FADD R60, R60, R69 ;  /* 0x000000453c3c7221 */ /* 0x000fe20000000000 */
[----:B------:R-:W4:Y:S01]  /*2070*/  LDS.128 R44, [R5+0x1210] ;  /* 0x00121000052c7984 */ /* 0x000f220000000c00 */
[----:B------:R-:W-:-:S02]  /*2080*/  IMAD.U32 R69, R26, 0x10000, RZ ;  /* 0x000100001a457824 */ /* 0x000fc400078e00ff */
[----:B------:R-:W-:Y:S02]  /*2090*/  IMAD.U32 R26, R4, 0x10000, RZ ;  /* 0x00010000041a7824 */ /* 0x000fe400078e00ff */
[----:B--2---:R-:W-:Y:S01]  /*20a0*/  FADD R4, R28, R65 ;  /* 0x000000411c047221 */ /* 0x004fe20000000000 */
[----:B------:R-:W-:Y:S02]  /*20b0*/  IMAD.U32 R54, R54, 0x10000, RZ ;  /* 0x0001000036367824 */ /* 0x000fe400078e00ff */
[----:B------:R-:W-:Y:S02]  /*20c0*/  IMAD.U32 R25, R25, 0x10000, RZ ;  /* 0x0001000019197824 */ /* 0x000fe400078e00ff */
[----:B------:R-:W-:Y:S02]  /*20d0*/  IMAD.U32 R28, R24, 0x10000, RZ ;  /* 0x00010000181c7824 */ /* 0x000fe400078e00ff */
[----:B------:R-:W-:Y:S01]  /*20e0*/  FADD R12, R12, R71 ;  /* 0x000000470c0c7221 */ /* 0x000fe20000000000 */
[----:B------:R-:W-:Y:S01]  /*20f0*/  PRMT R64, R27, 0x7632, R64 ;  /* 0x000076321b407816 */ /* 0x000fe20000000040 */
[----:B-1----:R-:W-:Y:S01]  /*2100*/  FADD R36, R36, R69 ;  /* 0x0000004524247221 */ /* 0x002fe20000000000 */
[--C-:B------:R-:W-:Y:S01]  /*2110*/  FADD R37, R37, R54.reuse ;  /* 0x0000003625257221 */ /* 0x100fe20000000000 */
[----:B------:R-:W-:Y:S01]  /*2120*/  IMAD.U32 R71, R27, 0x10000, RZ ;  /* 0x000100001b477824 */ /* 0x000fe200078e00ff */
[C---:B------:R-:W-:Y:S01]  /*2130*/  PRMT R54, R32.reuse, 0x7632, R54 ;  /* 0x0000763220367816 */ /* 0x040fe20000000036 */
[----:B------:R-:W-:-:S02]  /*2140*/  IMAD.U32 R69, R32, 0x10000, RZ ;  /* 0x0001000020457824 */ /* 0x000fc400078e00ff */
[----:B------:R-:W-:Y:S01]  /*2150*/  FADD R58, R58, R67 ;  /* 0x000000433a3a7221 */ /* 0x000fe20000000000 */
[----:B------:R-:W-:Y:S01]  /*2160*/  FADD R59, R59, R52 ;  /* 0x000000343b3b7221 */ /* 0x000fe20000000000 */
[----:B------:R-:W-:Y:S01]  /*2170*/  PRMT R32, R33, 0x7632, R32 ;  /* 0x0000763221207816 */ /* 0x000fe20000000020 */
[----:B------:R-:W-:Y:S01]  /*2180*/  FADD R52, R30, R25 ;  /* 0x000000191e347221 */ /* 0x000fe20000000000 */
[----:B------:R-:W-:Y:S01]  /*2190*/  FADD R65, R29, R26 ;  /* 0x0000001a1d417221 */ /* 0x000fe20000000000 */
[----:B------:R-:W-:Y:S01]  /*21a0*/  FADD R67, R31, R28 ;  /* 0x0000001c1f437221 */ /* 0x000fe20000000000 */
[----:B------:R-:W1:Y:S01]  /*21b0*/  LDS.128 R24, [R5+0x2400] ;  /* 0x0024000005187984 */ /* 0x000e620000000c00 */
[----:B------:R-:W-:Y:S02]  /*21c0*/  IMAD.U32 R64, R64, 0x10000, RZ ;  /* 0x0001000040407824 */ /* 0x000fe400078e00ff */
[----:B------:R-:W-:Y:S01]  /*21d0*/  FADD R38, R38, R71 ;  /* 0x0000004726267221 */ /* 0x000fe20000000000 */
[----:B------:R-:W2:Y:S01]  /*21e0*/  LDS.128 R28, [R5+0x2410] ;  /* 0x00241000051c7984 */ /* 0x000ea20000000c00 */
[----:B------:R-:W-:-:S02]  /*21f0*/  IMAD.U32 R71, R33, 0x10000, RZ ;  /* 0x0001000021477824 */ /* 0x000fc400078e00ff */
[----:B------:R-:W-:Y:S01]  /*2200*/  FADD R14, R14, R73 ;  /* 0x000000490e0e7221 */ /* 0x000fe20000000000 */
[----:B------:R-:W-:Y:S02]  /*2210*/  IMAD.U32 R70, R54, 0x10000, RZ ;  /* 0x0001000036467824 */ /* 0x000fe400078e00ff */
[----:B------:R-:W-:Y:S02]  /*2220*/  IMAD.U32 R72, R32, 0x10000, RZ ;  /* 0x0001000020487824 */ /* 0x000fe400078e00ff */
[----:B------:R-:W-:Y:S01]  /*2230*/  FADD R39, R39, R64 ;  /* 0x0000004027277221 */ /* 0x000fe20000000000 */
[C---:B------:R-:W-:Y:S01]  /*2240*/  PRMT R66, R34.reuse, 0x7632, R66 ;  /* 0x0000763222427816 */ /* 0x040fe20000000042 */
[----:B------:R-:W-:Y:S01]  /*2250*/  IMAD.U32 R73, R34, 0x10000, RZ ;  /* 0x0001000022497824 */ /* 0x000fe200078e00ff */
[C---:B------:R-:W-:Y:S01]  /*2260*/  PRMT R68, R35.reuse, 0x7632, R68 ;  /* 0x0000763223447816 */ /* 0x040fe20000000044 */
[----:B------:R-:W-:Y:S02]  /*2270*/  IMAD.U32 R75, R35, 0x10000, RZ ;  /* 0x00010000234b7824 */ /* 0x000fe400078e00ff */
[----:B---3--:R-:W-:Y:S01]  /*2280*/  FADD R54, R20, R69 ;  /* 0x0000004514367221 */ /* 0x008fe20000000000 */
[----:B------:R-:W3:Y:S01]  /*2290*/  LDS.128 R32, [R5+0x3600] ;  /* 0x0036000005207984 */ /* 0x000ee20000000c00 */
[----:B------:R-:W-:Y:S01]  /*22a0*/  FADD R64, R22, R71 ;  /* 0x0000004716407221 */ /* 0x000fe20000000000 */
[----:B------:R-:W-:Y:S01]  /*22b0*/  FADD R69, R21, R70 ;  /* 0x0000004615457221 */ /* 0x000fe20000000000 */
[----:B------:R-:W-:-:S02]  /*22c0*/  FADD R71, R23, R72 ;  /* 0x0000004817477221 */ /* 0x000fc40000000000 */
[----:B------:R5:W3:Y:S01]  /*22d0*/  LDS.128 R20, [R5+0x3610] ;  /* 0x0036100005147984 */ /* 0x000ae20000000c00 */
[----:B------:R-:W-:Y:S02]  /*22e0*/  IMAD.U32 R66, R66, 0x10000, RZ ;  /* 0x0001000042427824 */ /* 0x000fe400078e00ff */
[----:B----4-:R-:W-:Y:S01]  /*22f0*/  FADD R46, R46, R75 ;  /* 0x0000004b2e2e7221 */ /* 0x010fe20000000000 */
[----:B------:R-:W-:Y:S01]  /*2300*/  IMAD.U32 R68, R68, 0x10000, RZ ;  /* 0x0001000044447824 */ /* 0x000fe200078e00ff */
[C---:B------:R-:W-:Y:S01]  /*2310*/  PRMT R70, R42.reuse, 0x7632, R70 ;  /* 0x000076322a467816 */ /* 0x040fe20000000046 */
[--C-:B------:R-:W-:Y:S01]  /*2320*/  FADD R45, R45, R66.reuse ;  /* 0x000000422d2d7221 */ /* 0x100fe20000000000 */
[----:B------:R-:W-:Y:S01]  /*2330*/  IMAD.U32 R75, R42, 0x10000, RZ ;  /* 0x000100002a4b7824 */ /* 0x000fe200078e00ff */
[----:B------:R-:W-:Y:S02]  /*2340*/  PRMT R66, R40, 0x7632, R66 ;  /* 0x0000763228427816 */ /* 0x000fe40000000042 */
[----:B------:R-:W-:Y:S01]  /*2350*/  PRMT R42, R43, 0x7632, R42 ;  /* 0x000076322b2a7816 */ /* 0x000fe2000000002a */
[--C-:B------:R-:W-:Y:S01]  /*2360*/  FADD R47, R47, R68.reuse ;  /* 0x000000442f2f7221 */ /* 0x100fe20000000000 */
[C---:B------:R-:W-:Y:S01]  /*2370*/  PRMT R68, R41.reuse, 0x7632, R68 ;  /* 0x0000763229447816 */ /* 0x040fe20000000044 */
[----:B------:R-:W-:Y:S01]  /*2380*/  IMAD.U32 R41, R41, 0x10000, RZ ;  /* 0x0001000029297824 */ /* 0x000fe200078e00ff */
[----:B-----5:R-:W-:Y:S01]  /*2390*/  PRMT R5, R48, 0x7632, R5 ;  /* 0x0000763230057816 */ /* 0x020fe20000000005 */
[----:B------:R-:W-:-:S02]  /*23a0*/  IMAD.U32 R43, R43, 0x10000, RZ ;  /* 0x000100002b2b7824 */ /* 0x000fc400078e00ff */
[----:B------:R-:W-:Y:S01]  /*23b0*/  FADD R44, R44, R73 ;  /* 0x000000492c2c7221 */ /* 0x000fe20000000000 */
[----:B------:R-:W-:Y:S02]  /*23c0*/  IMAD.U32 R66, R66, 0x10000, RZ ;  /* 0x0001000042427824 */ /* 0x000fe400078e00ff */
[----:B------:R-:W-:Y:S02]  /*23d0*/  IMAD.U32 R42, R42, 0x10000, RZ ;  /* 0x000100002a2a7824 */ /* 0x000fe400078e00ff */
[----:B-1----:R-:W-:Y:S01]  /*23e0*/  FADD R26, R26, R41 ;  /* 0x000000291a1a7221 */ /* 0x002fe20000000000 */
[----:B------:R-:W-:Y:S02]  /*23f0*/  IMAD.U32 R73, R40, 0x10000, RZ ;  /* 0x0001000028497824 */ /* 0x000fe400078e00ff */
[----:B------:R-:W-:Y:S01]  /*2400*/  FADD R41, R25, R66 ;  /* 0x0000004219297221 */ /* 0x000fe20000000000 */
[----:B--2---:R-:W-:Y:S01]  /*2410*/  FADD R30, R30, R43 ;  /* 0x0000002b1e1e7221 */ /* 0x004fe20000000000 */
[--C-:B------:R-:W-:Y:S01]  /*2420*/  FADD R31, R31, R42.reuse ;  /* 0x0000002a1f1f7221 */ /* 0x100fe20000000000 */
[----:B------:R-:W-:Y:S01]  /*2430*/  IMAD.U32 R43, R48, 0x10000, RZ ;  /* 0x00010000302b7824 */ /* 0x000fe200078e00ff */
[----:B------:R-:W-:Y:S01]  /*2440*/  PRMT R25, R50, 0x7632, R25 ;  /* 0x0000763232197816 */ /* 0x000fe20000000019 */
[----:B------:R-:W-:Y:S01]  /*2450*/  IMAD.U32 R48, R5, 0x10000, RZ ;  /* 0x0001000005307824 */ /* 0x000fe200078e00ff */
[----:B------:R-:W-:Y:S01]  /*2460*/  PRMT R42, R51, 0x7632, R42 ;  /* 0x00007632332a7816 */ /* 0x000fe2000000002a */
[----:B------:R-:W-:Y:S01]  /*2470*/  FADD R40, R24, R73 ;  /* 0x0000004918287221 */ /* 0x000fe20000000000 */
[----:B------:R-:W-:Y:S01]  /*2480*/  IMAD.U32 R73, R50, 0x10000, RZ ;  /* 0x0001000032497824 */ /* 0x000fe200078e00ff */
[----:B------:R-:W-:-:S02]  /*2490*/  ISETP.NE.AND P6, PT, R78, RZ, PT ;  /* 0x000000ff4e00720c */ /* 0x000fc40003fc5270 */
[C---:B------:R-:W-:Y:S01]  /*24a0*/  PRMT R24, R49.reuse, 0x7632, R24 ;  /* 0x0000763231187816 */ /* 0x040fe20000000018 */
[----:B------:R-:W-:Y:S02]  /*24b0*/  IMAD.U32 R49, R49, 0x10000, RZ ;  /* 0x0001000031317824 */ /* 0x000fe400078e00ff */
[----:B---3--:R-:W-:Y:S01]  /*24c0*/  FADD R33, R33, R48 ;  /* 0x0000003021217221 */ /* 0x008fe20000000000 */
[----:B------:R-:W-:Y:S02]  /*24d0*/  IMAD.U32 R48, R25, 0x10000, RZ ;  /* 0x0001000019307824 */ /* 0x000fe400078e00ff */
[----:B------:R-:W-:Y:S01]  /*24e0*/  IMAD.U32 R50, R42, 0x10000, RZ ;  /* 0x000100002a327824 */ /* 0x000fe200078e00ff */
[----:B------:R-:W-:Y:S01]  /*24f0*/  F2FP.BF16.F32.PACK_AB R8, R9, R8 ;  /* 0x000000080908723e */ /* 0x000fe200000010ff */
[----:B------:R-:W-:Y:S02]  /*2500*/  IMAD.U32 R51, R51, 0x10000, RZ ;  /* 0x0001000033337824 */ /* 0x000fe400078e00ff */
[----:B------:R-:W-:Y:S01]  /*2510*/  FADD R42, R20, R73 ;  /* 0x00000049142a7221 */ /* 0x000fe20000000000 */
[----:B------:R-:W-:-:S02]  /*2520*/  VIADD R73, R3, 0xc000 ;  /* 0x0000c00003497836 */ /* 0x000fc40000000000 */
[----:B------:R-:W-:Y:S01]  /*2530*/  FADD R34, R34, R49 ;  /* 0x0000003122227221 */ /* 0x000fe20000000000 */
[----:B------:R-:W-:Y:S01]  /*2540*/  F2FP.BF16.F32.PACK_AB R9, R11, R10 ;  /* 0x0000000a0b09723e */ /* 0x000fe200000010ff */
[----:B------:R-:W-:Y:S02]  /*2550*/  IMAD.U32 R68, R68, 0x10000, RZ ;  /* 0x0001000044447824 */ /* 0x000fe400078e00ff */
[----:B------:R-:W-:Y:S01]  /*2560*/  FADD R32, R32, R43 ;  /* 0x0000002b20207221 */ /* 0x000fe20000000000 */
[----:B------:R-:W-:Y:S02]  /*2570*/  IMAD.U32 R70, R70, 0x10000, RZ ;  /* 0x0001000046467824 */ /* 0x000fe400078e00ff */
[----:B------:R-:W-:Y:S01]  /*2580*/  FADD R49, R21, R48 ;  /* 0x0000003015317221 */ /* 0x000fe20000000000 */
[----:B------:R-:W-:Y:S01]  /*2590*/  F2FP.BF16.F32.PACK_AB R10, R13, R12 ;  /* 0x0000000c0d0a723e */ /* 0x000fe200000010ff */
[----:B------:R-:W-:Y:S02]  /*25a0*/  IMAD.U32 R24, R24, 0x10000, RZ ;  /* 0x0001000018187824 */ /* 0x000fe400078e00ff */
[----:B------:R-:W-:Y:S01]  /*25b0*/  FADD R43, R22, R51 ;  /* 0x00000033162b7221 */ /* 0x000fe20000000000 */
[----:B------:R-:W-:Y:S01]  /*25c0*/  FADD R48, R23, R50 ;  /* 0x0000003217307221 */ /* 0x000fe20000000000 */
[----:B------:R-:W-:Y:S01]  /*25d0*/  F2FP.BF16.F32.PACK_AB R11, R15, R14 ;  /* 0x0000000e0f0b723e */ /* 0x000fe200000010ff */
[----:B------:R-:W-:Y:S01]  /*25e0*/  VIADD R13, R3, 0x18000 ;  /* 0x00018000030d7836 */ /* 0x000fe20000000000 */
[----:B------:R-:W-:Y:S01]  /*25f0*/  F2FP.BF16.F32.PACK_AB R16, R17, R16 ;  /* 0x000000101110723e */ /* 0x000fe200000010ff */
[----:B------:R-:W-:-:S02]  /*2600*/  VIADD R15, R3, 0x24000 ;  /* 0x00024000030f7836 */ /* 0x000fc40000000000 */
[C---:B------:R-:W-:Y:S02]  /*2610*/  VIADD R21, R3.reuse, 0x30000 ;  /* 0x0003000003157836 */ /* 0x040fe40000000000 */
[C---:B------:R-:W-:Y:S02]  /*2620*/  VIADD R23, R3.reuse, 0x3c000 ;  /* 0x0003c00003177836 */ /* 0x040fe40000000000 */
[C---:B------:R-:W-:Y:S02]  /*2630*/  VIADD R25, R3.reuse, 0x48000 ;  /* 0x0004800003197836 */ /* 0x040fe40000000000 */
[----:B------:R-:W-:Y:S02]  /*2640*/  VIADD R51, R3, 0x54000 ;  /* 0x0005400003337836 */ /* 0x000fe40000000000 */
[----:B------:R-:W-:-:S04]  /*2650*/  IMAD.WIDE R72, R73, 0x2, R6 ;  /* 0x0000000249487825 */ /* 0x000fc800078e0206 */
[----:B------:R-:W-:Y:S01]  /*2660*/  FADD R27, R27, R68 ;  /* 0x000000441b1b7221 */ /* 0x000fe20000000000 */
[----:B------:R-:W-:Y:S01]  /*2670*/  FADD R28, R28, R75 ;  /* 0x0000004b1c1c7221 */ /* 0x000fe20000000000 */
[----:B------:R-:W-:Y:S01]  /*2680*/  FADD R29, R29, R70 ;  /* 0x000000461d1d7221 */ /* 0x000fe20000000000 */
[----:B------:R-:W-:Y:S01]  /*2690*/  F2FP.BF16.F32.PACK_AB R17, R19, R18 ;  /* 0x000000121311723e */ /* 0x000fe200000010ff */
[----:B------:R-:W-:Y:S01]  /*26a0*/  FADD R35, R35, R24 ;  /* 0x0000001823237221 */ /* 0x000fe20000000000 */
[----:B------:R-:W-:Y:S01]  /*26b0*/  F2FP.BF16.F32.PACK_AB R56, R57, R56 ;  /* 0x000000383938723e */ /* 0x000fe200000010ff */
[--C-:B------:R-:W-:Y:S01]  /*26c0*/  IMAD.WIDE R12, R13, 0x2, R6.reuse ;  /* 0x000000020d0c7825 */ /* 0x100fe200078e0206 */
[----:B------:R-:W-:Y:S02]  /*26d0*/  F2FP.BF16.F32.PACK_AB R18, R53, R0 ;  /* 0x000000003512723e */ /* 0x000fe400000010ff */
[----:B------:R-:W-:Y:S01]  /*26e0*/  F2FP.BF16.F32.PACK_AB R19, R55, R2 ;  /* 0x000000023713723e */ /* 0x000fe200000010ff */
[--C-:B------:R-:W-:Y:S01]  /*26f0*/  IMAD.WIDE R14, R15, 0x2, R6.reuse ;  /* 0x000000020f0e7825 */ /* 0x100fe200078e0206 */
[----:B------:R-:W-:Y:S01]  /*2700*/  F2FP.BF16.F32.PACK_AB R57, R59, R58 ;  /* 0x0000003a3b39723e */ /* 0x000fe200000010ff */
[----:B------:R1:W-:Y:S01]  /*2710*/  @P6 STG.E.128 desc[UR22][R72.64], R8 ;  /* 0x0000000848006986 */ /* 0x0003e2000c101d16 */
[----:B------:R-:W-:Y:S01]  /*2720*/  F2FP.BF16.F32.PACK_AB R58, R61, R60 ;  /* 0x0000003c3d3a723e */ /* 0x000fe200000010ff */
[----:B------:R-:W-:Y:S01]  /*2730*/  IMAD.WIDE R20, R21, 0x2, R6 ;  /* 0x0000000215147825 */ /* 0x000fe200078e0206 */
[----:B------:R-:W-:-:S02]  /*2740*/  F2FP.BF16.F32.PACK_AB R59, R63, R62 ;  /* 0x0000003e3f3b723e */ /* 0x000fc400000010ff */
[----:B------:R-:W-:Y:S01]  /*2750*/  F2FP.BF16.F32.PACK_AB R4, R65, R4 ;  /* 0x000000044104723e */ /* 0x000fe200000010ff */
[----:B------:R-:W-:Y:S01]  /*2760*/  IMAD.WIDE R22, R23, 0x2, R6 ;  /* 0x0000000217167825 */ /* 0x000fe200078e0206 */
[----:B------:R-:W-:-:S03]  /*2770*/  F2FP.BF16.F32.PACK_AB R5, R67, R52 ;  /* 0x000000344305723e */ /* 0x000fc600000010ff */
[----:B------:R-:W-:-:S04]  /*2780*/  IMAD.WIDE R24, R25, 0x2, R6 ;  /* 0x0000000219187825 */ /* 0x000fc800078e0206 */
[----:B------:R-:W-:Y:S01]  /*2790*/  IMAD.WIDE R50, R51, 0x2, R6 ;  /* 0x0000000233327825 */ /* 0x000fe200078e0206 */
[----:B------:R-:W-:Y:S02]  /*27a0*/  F2FP.BF16.F32.PACK_AB R6, R37, R36 ;  /* 0x000000242506723e */ /* 0x000fe400000010ff */
[----:B------:R-:W-:Y:S02]  /*27b0*/  F2FP.BF16.F32.PACK_AB R7, R39, R38 ;  /* 0x000000262707723e */ /* 0x000fe400000010ff */
[----:B-1----:R-:W-:Y:S02]  /*27c0*/  F2FP.BF16.F32.PACK_AB R8, R69, R54 ;  /* 0x000000364508723e */ /* 0x002fe400000010ff */
[----:B------:R-:W-:Y:S02]  /*27d0*/  F2FP.BF16.F32.PACK_AB R9, R71, R64 ;  /* 0x000000404709723e */ /* 0x000fe400000010ff */
[----:B------:R-:W-:Y:S02]  /*27e0*/  F2FP.BF16.F32.PACK_AB R10, R45, R44 ;  /* 0x0000002c2d0a723e */ /* 0x000fe400000010ff */
[----:B------:R-:W-:Y:S01]  /*27f0*/  F2FP.BF16.F32.PACK_AB R11, R47, R46 ;  /* 0x0000002e2f0b723e */ /* 0x000fe200000010ff */
[----:B------:R1:W-:Y:S01]  /*2800*/  @P5 STG.E.128 desc[UR22][R12.64], R16 ;  /* 0x000000100c005986 */ /* 0x0003e2000c101d16 */
[----:B------:R-:W-:-:S02]  /*2810*/  F2FP.BF16.F32.PACK_AB R36, R41, R40 ;  /* 0x000000282924723e */ /* 0x000fc400000010ff */
[----:B------:R-:W-:Y:S02]  /*2820*/  F2FP.BF16.F32.PACK_AB R37, R27, R26 ;  /* 0x0000001a1b25723e */ /* 0x000fe400000010ff */
[----:B------:R-:W-:Y:S02]  /*2830*/  F2FP.BF16.F32.PACK_AB R38, R29, R28 ;  /* 0x0000001c1d26723e */ /* 0x000fe400000010ff */
[----:B------:R-:W-:Y:S01]  /*2840*/  F2FP.BF16.F32.PACK_AB R39, R31, R30 ;  /* 0x0000001e1f27723e */ /* 0x000fe200000010ff */
[----:B------:R1:W-:Y:S04]  /*2850*/  @P4 STG.E.128 desc[UR22][R14.64], R56 ;  /* 0x000000380e004986 */ /* 0x0003e8000c101d16 */
[----:B------:R1:W-:Y:S04]  /*2860*/  @P3 STG.E.128 desc[UR22][R20.64], R4 ;  /* 0x0000000414003986 */ /* 0x0003e8000c101d16 */
[----:B------:R1:W-:Y:S01]  /*2870*/  @P2 STG.E.128 desc[UR22][R22.64], R8 ;  /* 0x0000000816002986 */ /* 0x0003e2000c101d16 */
[----:B------:R-:W-:-:S03]  /*2880*/  F2FP.BF16.F32.PACK_AB R40, R33, R32 ;  /* 0x000000202128723e */ /* 0x000fc600000010ff */
[----:B------:R1:W-:Y:S01]  /*2890*/  @P1 STG.E.128 desc[UR22][R24.64], R36 ;  /* 0x0000002418001986 */ /* 0x0003e2000c101d16 */
[----:B------:R-:W-:Y:S02]  /*28a0*/  F2FP.BF16.F32.PACK_AB R41, R35, R34 ;  /* 0x000000222329723e */ /* 0x000fe400000010ff */
[----:B------:R-:W-:Y:S02]  /*28b0*/  F2FP.BF16.F32.PACK_AB R42, R49, R42 ;  /* 0x0000002a312a723e */ /* 0x000fe400000010ff */
[----:B------:R-:W-:Y:S01]  /*28c0*/  F2FP.BF16.F32.PACK_AB R43, R48, R43 ;  /* 0x0000002b302b723e */ /* 0x000fe200000010ff */
[----:B------:R-:W-:Y:S06]  /*28d0*/  @!P0 EXIT ;  /* 0x000000000000894d */ /* 0x000fec0003800000 */
[----:B------:R-:W-:Y:S01]  /*28e0*/  STG.E.128 desc[UR22][R50.64], R40 ;  /* 0x0000002832007986 */ /* 0x000fe2000c101d16 */
[----:B------:R-:W-:Y:S05]  /*28f0*/  EXIT ;  /* 0x000000000000794d */ /* 0x000fea0003800000 */
.L_x_1:
[----:B------:R-:W-:-:S00]  /*2900*/  BRA `(.L_x_1) ;  /* 0xfffffffc00fc7947 */ /* 0x000fc0000383ffff */
[----:B------:R-:W-:-:S00]  /*2910*/  NOP ;  /* 0x0000000000007918 */ /* 0x000fc00000000000 */
        /* <DEDUP_REMOVED lines=14> */
.L_x_2:


//--------------------- .nv.shared.triton_mm      --------------------------
	.section	.nv.shared.triton_mm,"aw",@nobits
	.sectionflags	@""
	.align	16
	.zero		1024


//--------------------- .nv.constant0.triton_mm   --------------------------
	.section	.nv.constant0.triton_mm,"a",@progbits
	.sectionflags	@""
	.align	4
.nv.constant0.triton_mm:
	.zero		564
